	.target	sm_90a

	.elftype	@"ET_EXEC"


//--------------------- .note.nv.tkinfo           --------------------------
	.section	.note.nv.tkinfo,"",@"SHT_NOTE"
	.sectionflags	@"SHF_NOTE_NV_TKINFO"
	.tkinfo
        /*0018*/ 	.word	0x00000002
        /*0030*/ 	.string	""
        /*0030*/ 	.string	"ptxas"
        /*0030*/ 	.string	"Cuda compilation tools, release 13.0, V13.0.88"
        /*0030*/ 	.string	"Build cuda_13.0.r13.0/compiler.36424714_0"
        /*0030*/ 	.string	"-arch sm_90a -m 64 "



//--------------------- .note.nv.cuinfo           --------------------------
	.section	.note.nv.cuinfo,"",@"SHT_NOTE"
	.sectionflags	@"SHF_NOTE_NV_CUINFO"
        /*0018*/ 	.short	0x0002
        /*001a*/ 	.short	0x005a
        /*001c*/ 	.short	0x0082
	.zero		2


//--------------------- .nv.info                  --------------------------
	.section	.nv.info,"",@"SHT_CUDA_INFO"
	.align	4


	//----- nvinfo : EIATTR_REGCOUNT
	.align		4
        /*0000*/ 	.byte	0x04, 0x2f
        /*0002*/ 	.short	(.L_12 - .L_11)
	.align		4
.L_11:
        /*0004*/ 	.word	index@(_ZN7cutlass13device_kernelINS_4gemm6kernel13GemmUniversalIN4cute5tupleIJiiiiEEENS1_10collective13CollectiveMmaINS1_37MainloopSm90TmaGmmaWarpSpecializedFP8ILi11ENS5_IJNS4_1CILi2EEENSA_ILi1EEESC_EEENS1_32KernelTmaWarpSpecializedPingpongEEENS5_IJNSA_ILi64EEENSA_ILi16EEENSA_ILi256EEEEEENS_12float_e4m3_tENS5_IJlSC_lEEESK_SL_NS4_8TiledMMAINS4_8MMA_AtomIJNS4_4SM904GMMA30MMA_64x16x32_F32E4M3E4M3_SS_TNILNSP_7ScaleInE1ELSR_1EEEEEENS4_6LayoutINS5_IJSC_SC_SC_EEENS5_IJNSA_ILi0EEESW_SW_EEEEENS5_IJNS4_10UnderscoreESZ_SZ_EEEEENS4_13SM90_TMA_LOADENS4_14ComposedLayoutINS4_7SwizzleILi3ELi4ELi3EEENS4_18smem_ptr_flag_bitsILi8EEENSU_INS5_IJNSA_ILi8EEENSA_ILi128EEEEEENS5_IJS19_SC_EEEEEEEvNS4_8identityENS4_23SM90_TMA_LOAD_MULTICASTES1D_vS1E_EENS_8epilogue10collective6detail29Sm90TmaWarpSpecializedAdapterINS1I_15DefaultEpilogueISK_SL_SL_NS1H_6thread17LinearCombinationISK_Li1EffLNS1M_9ScaleType4KindE0ELNS_15FloatRoundStyleE2ESK_EENS1_15EpilogueDefaultEEEEEvvEEEEvNT_6ParamsE)
        /*0008*/ 	.word	0x000000a8


	//----- nvinfo : EIATTR_FRAME_SIZE
	.align		4
.L_12:
        /*000c*/ 	.byte	0x04, 0x11
        /*000e*/ 	.short	(.L_14 - .L_13)
	.align		4
.L_13:
        /*0010*/ 	.word	index@(_ZN7cutlass13device_kernelINS_4gemm6kernel13GemmUniversalIN4cute5tupleIJiiiiEEENS1_10collective13CollectiveMmaINS1_37MainloopSm90TmaGmmaWarpSpecializedFP8ILi11ENS5_IJNS4_1CILi2EEENSA_ILi1EEESC_EEENS1_32KernelTmaWarpSpecializedPingpongEEENS5_IJNSA_ILi64EEENSA_ILi16EEENSA_ILi256EEEEEENS_12float_e4m3_tENS5_IJlSC_lEEESK_SL_NS4_8TiledMMAINS4_8MMA_AtomIJNS4_4SM904GMMA30MMA_64x16x32_F32E4M3E4M3_SS_TNILNSP_7ScaleInE1ELSR_1EEEEEENS4_6LayoutINS5_IJSC_SC_SC_EEENS5_IJNSA_ILi0EEESW_SW_EEEEENS5_IJNS4_10UnderscoreESZ_SZ_EEEEENS4_13SM90_TMA_LOADENS4_14ComposedLayoutINS4_7SwizzleILi3ELi4ELi3EEENS4_18smem_ptr_flag_bitsILi8EEENSU_INS5_IJNSA_ILi8EEENSA_ILi128EEEEEENS5_IJS19_SC_EEEEEEEvNS4_8identityENS4_23SM90_TMA_LOAD_MULTICASTES1D_vS1E_EENS_8epilogue10collective6detail29Sm90TmaWarpSpecializedAdapterINS1I_15DefaultEpilogueISK_SL_SL_NS1H_6thread17LinearCombinationISK_Li1EffLNS1M_9ScaleType4KindE0ELNS_15FloatRoundStyleE2ESK_EENS1_15EpilogueDefaultEEEEEvvEEEEvNT_6ParamsE)
        /*0014*/ 	.word	0x00000000


	//----- nvinfo : EIATTR_MIN_STACK_SIZE
	.align		4
.L_14:
        /*0018*/ 	.byte	0x04, 0x12
        /*001a*/ 	.short	(.L_16 - .L_15)
	.align		4
.L_15:
        /*001c*/ 	.word	index@(_ZN7cutlass13device_kernelINS_4gemm6kernel13GemmUniversalIN4cute5tupleIJiiiiEEENS1_10collective13CollectiveMmaINS1_37MainloopSm90TmaGmmaWarpSpecializedFP8ILi11ENS5_IJNS4_1CILi2EEENSA_ILi1EEESC_EEENS1_32KernelTmaWarpSpecializedPingpongEEENS5_IJNSA_ILi64EEENSA_ILi16EEENSA_ILi256EEEEEENS_12float_e4m3_tENS5_IJlSC_lEEESK_SL_NS4_8TiledMMAINS4_8MMA_AtomIJNS4_4SM904GMMA30MMA_64x16x32_F32E4M3E4M3_SS_TNILNSP_7ScaleInE1ELSR_1EEEEEENS4_6LayoutINS5_IJSC_SC_SC_EEENS5_IJNSA_ILi0EEESW_SW_EEEEENS5_IJNS4_10UnderscoreESZ_SZ_EEEEENS4_13SM90_TMA_LOADENS4_14ComposedLayoutINS4_7SwizzleILi3ELi4ELi3EEENS4_18smem_ptr_flag_bitsILi8EEENSU_INS5_IJNSA_ILi8EEENSA_ILi128EEEEEENS5_IJS19_SC_EEEEEEEvNS4_8identityENS4_23SM90_TMA_LOAD_MULTICASTES1D_vS1E_EENS_8epilogue10collective6detail29Sm90TmaWarpSpecializedAdapterINS1I_15DefaultEpilogueISK_SL_SL_NS1H_6thread17LinearCombinationISK_Li1EffLNS1M_9ScaleType4KindE0ELNS_15FloatRoundStyleE2ESK_EENS1_15EpilogueDefaultEEEEEvvEEEEvNT_6ParamsE)
        /*0020*/ 	.word	0x00000000
.L_16:


//--------------------- .nv.compat                --------------------------
	.section	.nv.compat,"",@"SHT_CUDA_COMPAT_INFO"
	.align	4
        /*0000*/ 	.byte	0x02, 0x09, 0x01, 0x00, 0x02, 0x02, 0x04, 0x00, 0x02, 0x05, 0x05, 0x00, 0x03, 0x07, 0x01, 0x01
        /*0010*/ 	.byte	0x02, 0x03, 0x01, 0x00, 0x02, 0x06, 0x01, 0x00, 0x04, 0x0b, 0x08, 0x00, 0x00, 0x00, 0x00, 0x00
        /*0020*/ 	.byte	0x00, 0x00, 0x00, 0x00


//--------------------- .nv.info._ZN7cutlass13device_kernelINS_4gemm6kernel13GemmUniversalIN4cute5tupleIJiiiiEEENS1_10collective13CollectiveMmaINS1_37MainloopSm90TmaGmmaWarpSpecializedFP8ILi11ENS5_IJNS4_1CILi2EEENSA_ILi1EEESC_EEENS1_32KernelTmaWarpSpecializedPingpongEEENS5_IJNSA_ILi64EEENSA_ILi16EEENSA_ILi256EEEEEENS_12float_e4m3_tENS5_IJlSC_lEEESK_SL_NS4_8TiledMMAINS4_8MMA_AtomIJNS4_4SM904GMMA30MMA_64x16x32_F32E4M3E4M3_SS_TNILNSP_7ScaleInE1ELSR_1EEEEEENS4_6LayoutINS5_IJSC_SC_SC_EEENS5_IJNSA_ILi0EEESW_SW_EEEEENS5_IJNS4_10UnderscoreESZ_SZ_EEEEENS4_13SM90_TMA_LOADENS4_14ComposedLayoutINS4_7SwizzleILi3ELi4ELi3EEENS4_18smem_ptr_flag_bitsILi8EEENSU_INS5_IJNSA_ILi8EEENSA_ILi128EEEEEENS5_IJS19_SC_EEEEEEEvNS4_8identityENS4_23SM90_TMA_LOAD_MULTICASTES1D_vS1E_EENS_8epilogue10collective6detail29Sm90TmaWarpSpecializedAdapterINS1I_15DefaultEpilogueISK_SL_SL_NS1H_6thread17LinearCombinationISK_Li1EffLNS1M_9ScaleType4KindE0ELNS_15FloatRoundStyleE2ESK_EENS1_15EpilogueDefaultEEEEEvvEEEEvNT_6ParamsE --------------------------
	.section	.nv.info._ZN7cutlass13device_kernelINS_4gemm6kernel13GemmUniversalIN4cute5tupleIJiiiiEEENS1_10collective13CollectiveMmaINS1_37MainloopSm90TmaGmmaWarpSpecializedFP8ILi11ENS5_IJNS4_1CILi2EEENSA_ILi1EEESC_EEENS1_32KernelTmaWarpSpecializedPingpongEEENS5_IJNSA_ILi64EEENSA_ILi16EEENSA_ILi256EEEEEENS_12float_e4m3_tENS5_IJlSC_lEEESK_SL_NS4_8TiledMMAINS4_8MMA_AtomIJNS4_4SM904GMMA30MMA_64x16x32_F32E4M3E4M3_SS_TNILNSP_7ScaleInE1ELSR_1EEEEEENS4_6LayoutINS5_IJSC_SC_SC_EEENS5_IJNSA_ILi0EEESW_SW_EEEEENS5_IJNS4_10UnderscoreESZ_SZ_EEEEENS4_13SM90_TMA_LOADENS4_14ComposedLayoutINS4_7SwizzleILi3ELi4ELi3EEENS4_18smem_ptr_flag_bitsILi8EEENSU_INS5_IJNSA_ILi8EEENSA_ILi128EEEEEENS5_IJS19_SC_EEEEEEEvNS4_8identityENS4_23SM90_TMA_LOAD_MULTICASTES1D_vS1E_EENS_8epilogue10collective6detail29Sm90TmaWarpSpecializedAdapterINS1I_15DefaultEpilogueISK_SL_SL_NS1H_6thread17LinearCombinationISK_Li1EffLNS1M_9ScaleType4KindE0ELNS_15FloatRoundStyleE2ESK_EENS1_15EpilogueDefaultEEEEEvvEEEEvNT_6ParamsE,"",@"SHT_CUDA_INFO"
	.sectionflags	@""
	.align	4


	//----- nvinfo : EIATTR_CUDA_API_VERSION
	.align		4
        /*0000*/ 	.byte	0x04, 0x37
        /*0002*/ 	.short	(.L_18 - .L_17)
.L_17:
        /*0004*/ 	.word	0x00000082


	//----- nvinfo : EIATTR_KPARAM_INFO
	.align		4
.L_18:
        /*0008*/ 	.byte	0x04, 0x17
        /*000a*/ 	.short	(.L_20 - .L_19)
.L_19:
        /*000c*/ 	.word	0x00000000
        /*0010*/ 	.short	0x0000
        /*0012*/ 	.short	0x0070
        /*0014*/ 	.byte	0x00, 0xf0, 0x01, 0x10


	//----- nvinfo : EIATTR_SPARSE_MMA_MASK
	.align		4
.L_20:
        /*0018*/ 	.byte	0x03, 0x50
        /*001a*/ 	.short	0x0000


	//----- nvinfo : EIATTR_MAXREG_COUNT
	.align		4
        /*001c*/ 	.byte	0x03, 0x1b
        /*001e*/ 	.short	0x00a8


	//----- nvinfo : EIATTR_NUM_BARRIERS
	.align		4
        /*0020*/ 	.byte	0x02, 0x4c
        /*0022*/ 	.byte	0x01
	.zero		1


	//----- nvinfo : EIATTR_MERCURY_ISA_VERSION
	.align		4
        /*0024*/ 	.byte	0x03, 0x5f
        /*0026*/ 	.short	0x0101


	//----- nvinfo : EIATTR_INT_WARP_WIDE_INSTR_OFFSETS
	.align		4
        /*0028*/ 	.byte	0x04, 0x31
        /*002a*/ 	.short	(.L_22 - .L_21)


	//   ....[0]....
.L_21:
        /*002c*/ 	.word	0x00000600


	//   ....[1]....
        /*0030*/ 	.word	0x00000620


	//   ....[2]....
        /*0034*/ 	.word	0x00000640


	//   ....[3]....
        /*0038*/ 	.word	0x000006b0


	//   ....[4]....
        /*003c*/ 	.word	0x000006d0


	//   ....[5]....
        /*0040*/ 	.word	0x00000740


	//   ....[6]....
        /*0044*/ 	.word	0x00000860


	//   ....[7]....
        /*0048*/ 	.word	0x000008b0


	//   ....[8]....
        /*004c*/ 	.word	0x000025e0


	//----- nvinfo : EIATTR_COOP_GROUP_MASK_REGIDS
	.align		4
.L_22:
        /*0050*/ 	.byte	0x04, 0x29
        /*0052*/ 	.short	(.L_24 - .L_23)


	//   ....[0]....
.L_23:
        /*0054*/ 	.word	0xffffffff


	//   ....[1]....
        /*0058*/ 	.word	0xffffffff


	//   ....[2]....
        /*005c*/ 	.word	0xffffffff


	//   ....[3]....
        /*0060*/ 	.word	0xffffffff


	//   ....[4]....
        /*0064*/ 	.word	0xffffffff


	//   ....[5]....
        /*0068*/ 	.word	0xffffffff


	//   ....[6]....
        /*006c*/ 	.word	0xffffffff


	//----- nvinfo : EIATTR_COOP_GROUP_INSTR_OFFSETS
	.align		4
.L_24:
        /*0070*/ 	.byte	0x04, 0x28
        /*0072*/ 	.short	(.L_26 - .L_25)


	//   ....[0]....
.L_25:
        /*0074*/ 	.word	0x00000060


	//   ....[1]....
        /*0078*/ 	.word	0x00000070


	//   ....[2]....
        /*007c*/ 	.word	0x00000130


	//   ....[3]....
        /*0080*/ 	.word	0x000003d0


	//   ....[4]....
        /*0084*/ 	.word	0x00000410


	//   ....[5]....
        /*0088*/ 	.word	0x000004a0


	//   ....[6]....
        /*008c*/ 	.word	0x00000a60


	//----- nvinfo : EIATTR_REG_RECONFIG
	.align		4
.L_26:
        /*0090*/ 	.byte	0x01, 0x54
	.zero		2


	//----- nvinfo : EIATTR_MBARRIER_INSTR_OFFSETS
	.align		4
        /*0094*/ 	.byte	0x04, 0x39
        /*0096*/ 	.short	(.L_28 - .L_27)


	//   ....[0]....
.L_27:
        /*0098*/ 	.word	0x00000250
        /*009c*/ 	.word	0x000000ff
        /*00a0*/ 	.word	0x00000000
        /*00a4*/ 	.short	0x0100
        /*00a6*/ 	.byte	0x08
	.zero		1


	//   ....[1]....
        /*00a8*/ 	.word	0x00000260
        /*00ac*/ 	.word	0x000000ff
        /*00b0*/ 	.word	0x00000058
        /*00b4*/ 	.short	0x0100
        /*00b6*/ 	.byte	0x08
	.zero		1


	//   ....[2]....
        /*00b8*/ 	.word	0x00000270
        /*00bc*/ 	.word	0x000000ff
        /*00c0*/ 	.word	0x00000008
        /*00c4*/ 	.short	0x0100
        /*00c6*/ 	.byte	0x08
	.zero		1


	//   ....[3]....
        /*00c8*/ 	.word	0x00000280
        /*00cc*/ 	.word	0x000000ff
        /*00d0*/ 	.word	0x00000060
        /*00d4*/ 	.short	0x0100
        /*00d6*/ 	.byte	0x08
	.zero		1


	//   ....[4]....
        /*00d8*/ 	.word	0x00000290
        /*00dc*/ 	.word	0x000000ff
        /*00e0*/ 	.word	0x00000010
        /*00e4*/ 	.short	0x0100
        /*00e6*/ 	.byte	0x08
	.zero		1


	//   ....[5]....
        /*00e8*/ 	.word	0x000002a0
        /*00ec*/ 	.word	0x000000ff
        /*00f0*/ 	.word	0x00000068
        /*00f4*/ 	.short	0x0100
        /*00f6*/ 	.byte	0x08
	.zero		1


	//   ....[6]....
        /*00f8*/ 	.word	0x000002b0
        /*00fc*/ 	.word	0x000000ff
        /*0100*/ 	.word	0x00000018
        /*0104*/ 	.short	0x0100
        /*0106*/ 	.byte	0x08
	.zero		1


	//   ....[7]....
        /*0108*/ 	.word	0x000002c0
        /*010c*/ 	.word	0x000000ff
        /*0110*/ 	.word	0x00000070
        /*0114*/ 	.short	0x0100
        /*0116*/ 	.byte	0x08
	.zero		1


	//   ....[8]....
        /*0118*/ 	.word	0x000002d0
        /*011c*/ 	.word	0x000000ff
        /*0120*/ 	.word	0x00000020
        /*0124*/ 	.short	0x0100
        /*0126*/ 	.byte	0x08
	.zero		1


	//   ....[9]....
        /*0128*/ 	.word	0x000002e0
        /*012c*/ 	.word	0x000000ff
        /*0130*/ 	.word	0x00000078
        /*0134*/ 	.short	0x0100
        /*0136*/ 	.byte	0x08
	.zero		1


	//   ....[10]....
        /*0138*/ 	.word	0x000002f0
        /*013c*/ 	.word	0x000000ff
        /*0140*/ 	.word	0x00000028
        /*0144*/ 	.short	0x0100
        /*0146*/ 	.byte	0x08
	.zero		1


	//   ....[11]....
        /*0148*/ 	.word	0x00000300
        /*014c*/ 	.word	0x000000ff
        /*0150*/ 	.word	0x00000080
        /*0154*/ 	.short	0x0100
        /*0156*/ 	.byte	0x08
	.zero		1


	//   ....[12]....
        /*0158*/ 	.word	0x00000310
        /*015c*/ 	.word	0x000000ff
        /*0160*/ 	.word	0x00000030
        /*0164*/ 	.short	0x0100
        /*0166*/ 	.byte	0x08
	.zero		1


	//   ....[13]....
        /*0168*/ 	.word	0x00000320
        /*016c*/ 	.word	0x000000ff
        /*0170*/ 	.word	0x00000088
        /*0174*/ 	.short	0x0100
        /*0176*/ 	.byte	0x08
	.zero		1


	//   ....[14]....
        /*0178*/ 	.word	0x00000330
        /*017c*/ 	.word	0x000000ff
        /*0180*/ 	.word	0x00000038
        /*0184*/ 	.short	0x0100
        /*0186*/ 	.byte	0x08
	.zero		1


	//   ....[15]....
        /*0188*/ 	.word	0x00000340
        /*018c*/ 	.word	0x000000ff
        /*0190*/ 	.word	0x00000090
        /*0194*/ 	.short	0x0100
        /*0196*/ 	.byte	0x08
	.zero		1


	//   ....[16]....
        /*0198*/ 	.word	0x00000350
        /*019c*/ 	.word	0x000000ff
        /*01a0*/ 	.word	0x00000040
        /*01a4*/ 	.short	0x0100
        /*01a6*/ 	.byte	0x08
	.zero		1


	//   ....[17]....
        /*01a8*/ 	.word	0x00000360
        /*01ac*/ 	.word	0x000000ff
        /*01b0*/ 	.word	0x00000098
        /*01b4*/ 	.short	0x0100
        /*01b6*/ 	.byte	0x08
	.zero		1


	//   ....[18]....
        /*01b8*/ 	.word	0x00000370
        /*01bc*/ 	.word	0x000000ff
        /*01c0*/ 	.word	0x00000048
        /*01c4*/ 	.short	0x0100
        /*01c6*/ 	.byte	0x08
	.zero		1


	//   ....[19]....
        /*01c8*/ 	.word	0x00000380
        /*01cc*/ 	.word	0x000000ff
        /*01d0*/ 	.word	0x000000a0
        /*01d4*/ 	.short	0x0100
        /*01d6*/ 	.byte	0x08
	.zero		1


	//   ....[20]....
        /*01d8*/ 	.word	0x00000390
        /*01dc*/ 	.word	0x000000ff
        /*01e0*/ 	.word	0x00000050
        /*01e4*/ 	.short	0x0100
        /*01e6*/ 	.byte	0x08
	.zero		1


	//   ....[21]....
        /*01e8*/ 	.word	0x000003a0
        /*01ec*/ 	.word	0x000000ff
        /*01f0*/ 	.word	0x000000a8
        /*01f4*/ 	.short	0x0100
        /*01f6*/ 	.byte	0x08
	.zero		1


	//   ....[22]....
        /*01f8*/ 	.word	0x000008e0
        /*01fc*/ 	.word	0x000000ff
        /*0200*/ 	.word	0x000000e0
        /*0204*/ 	.short	0x0100
        /*0206*/ 	.byte	0x08
	.zero		1


	//   ....[23]....
        /*0208*/ 	.word	0x00000980
        /*020c*/ 	.word	0x000000ff
        /*0210*/ 	.word	0x000000e8
        /*0214*/ 	.short	0x0100
        /*0216*/ 	.byte	0x08
	.zero		1


	//   ....[24]....
        /*0218*/ 	.word	0x000009e0
        /*021c*/ 	.word	0x000000ff
        /*0220*/ 	.word	0x000000c0
        /*0224*/ 	.short	0x0100
        /*0226*/ 	.byte	0x09
	.zero		1


	//   ....[25]....
        /*0228*/ 	.word	0x000009f0
        /*022c*/ 	.word	0x000000ff
        /*0230*/ 	.word	0x000000c8
        /*0234*/ 	.short	0x0100
        /*0236*/ 	.byte	0x09
	.zero		1


	//   ....[26]....
        /*0238*/ 	.word	0x00000a00
        /*023c*/ 	.word	0x000000ff
        /*0240*/ 	.word	0x000000d0
        /*0244*/ 	.short	0x0100
        /*0246*/ 	.byte	0x09
	.zero		1


	//   ....[27]....
        /*0248*/ 	.word	0x00000a10
        /*024c*/ 	.word	0x000000ff
        /*0250*/ 	.word	0x000000d8
        /*0254*/ 	.short	0x0100
        /*0256*/ 	.byte	0x09
	.zero		1


	//   ....[28]....
        /*0258*/ 	.word	0x000017f0
        /*025c*/ 	.word	0x000000ff
        /*0260*/ 	.word	0xfffffff8
        /*0264*/ 	.short	0x010a
        /*0266*/ 	.byte	0x0f
	.zero		1


	//   ....[29]....
        /*0268*/ 	.word	0x00001950
        /*026c*/ 	.word	0x000000ff
        /*0270*/ 	.word	0x00000000
        /*0274*/ 	.short	0x010a
        /*0276*/ 	.byte	0x06
	.zero		1


	//   ....[30]....
        /*0278*/ 	.word	0x00001990
        /*027c*/ 	.word	0x000000ff
        /*0280*/ 	.word	0x00000000
        /*0284*/ 	.short	0x010a
        /*0286*/ 	.byte	0x06
	.zero		1


	//   ....[31]....
        /*0288*/ 	.word	0x00001ed0
        /*028c*/ 	.word	0x000000ff
        /*0290*/ 	.word	0x00000000
        /*0294*/ 	.short	0x010a
        /*0296*/ 	.byte	0x09
	.zero		1


	//   ....[32]....
        /*0298*/ 	.word	0x00001f10
        /*029c*/ 	.word	0x000000ff
        /*02a0*/ 	.word	0x00000000
        /*02a4*/ 	.short	0x010a
        /*02a6*/ 	.byte	0x09
	.zero		1


	//   ....[33]....
        /*02a8*/ 	.word	0x00002370
        /*02ac*/ 	.word	0x00000016
        /*02b0*/ 	.word	0x00000000
        /*02b4*/ 	.short	0x0101
        /*02b6*/ 	.byte	0x3f
	.zero		1


	//   ....[34]....
        /*02b8*/ 	.word	0x00002570
        /*02bc*/ 	.word	0x00000014
        /*02c0*/ 	.word	0x00000000
        /*02c4*/ 	.short	0x0101
        /*02c6*/ 	.byte	0x16
	.zero		1


	//   ....[35]....
        /*02c8*/ 	.word	0x00002680
        /*02cc*/ 	.word	0x00000006
        /*02d0*/ 	.word	0x00000000
        /*02d4*/ 	.short	0x0101
        /*02d6*/ 	.byte	0x3f
	.zero		1


	//   ....[36]....
        /*02d8*/ 	.word	0x00002740
        /*02dc*/ 	.word	0x000000ff
        /*02e0*/ 	.word	0x00000008
        /*02e4*/ 	.short	0x010a
        /*02e6*/ 	.byte	0x0f
	.zero		1


	//   ....[37]....
        /*02e8*/ 	.word	0x00003460
        /*02ec*/ 	.word	0x00000004
        /*02f0*/ 	.word	0x00000000
        /*02f4*/ 	.short	0x0101
        /*02f6*/ 	.byte	0x16
	.zero		1


	//   ....[38]....
        /*02f8*/ 	.word	0x00003d90
        /*02fc*/ 	.word	0x00000012
        /*0300*/ 	.word	0x00000058
        /*0304*/ 	.short	0x010a
        /*0306*/ 	.byte	0x3f
	.zero		1


	//   ....[39]....
        /*0308*/ 	.word	0x000041f0
        /*030c*/ 	.word	0x00000006
        /*0310*/ 	.word	0x000000e8
        /*0314*/ 	.short	0x0101
        /*0316*/ 	.byte	0x3f
	.zero		1


	//   ....[40]....
        /*0318*/ 	.word	0x00004970
        /*031c*/ 	.word	0x00000005
        /*0320*/ 	.word	0x00000000
        /*0324*/ 	.short	0x010a
        /*0326*/ 	.byte	0x3f
	.zero		1


	//   ....[41]....
        /*0328*/ 	.word	0x000049f0
        /*032c*/ 	.word	0x00000007
        /*0330*/ 	.word	0x00000000
        /*0334*/ 	.short	0x010a
        /*0336*/ 	.byte	0x3f
	.zero		1


	//   ....[42]....
        /*0338*/ 	.word	0x00004a80
        /*033c*/ 	.word	0x00000006
        /*0340*/ 	.word	0x00000000
        /*0344*/ 	.short	0x010a
        /*0346*/ 	.byte	0x3f
	.zero		1


	//   ....[43]....
        /*0348*/ 	.word	0x00004b10
        /*034c*/ 	.word	0x00000007
        /*0350*/ 	.word	0x00000000
        /*0354*/ 	.short	0x010a
        /*0356*/ 	.byte	0x3f
	.zero		1


	//   ....[44]....
        /*0358*/ 	.word	0x00004ba0
        /*035c*/ 	.word	0x00000006
        /*0360*/ 	.word	0x00000000
        /*0364*/ 	.short	0x010a
        /*0366*/ 	.byte	0x3f
	.zero		1


	//   ....[45]....
        /*0368*/ 	.word	0x00004c30
        /*036c*/ 	.word	0x00000007
        /*0370*/ 	.word	0x00000000
        /*0374*/ 	.short	0x010a
        /*0376*/ 	.byte	0x3f
	.zero		1


	//   ....[46]....
        /*0378*/ 	.word	0x00004cc0
        /*037c*/ 	.word	0x00000006
        /*0380*/ 	.word	0x00000000
        /*0384*/ 	.short	0x010a
        /*0386*/ 	.byte	0x3f
	.zero		1


	//   ....[47]....
        /*0388*/ 	.word	0x00004d50
        /*038c*/ 	.word	0x00000007
        /*0390*/ 	.word	0x00000000
        /*0394*/ 	.short	0x010a
        /*0396*/ 	.byte	0x3f
	.zero		1


	//   ....[48]....
        /*0398*/ 	.word	0x00004de0
        /*039c*/ 	.word	0x00000006
        /*03a0*/ 	.word	0x00000000
        /*03a4*/ 	.short	0x010a
        /*03a6*/ 	.byte	0x3f
	.zero		1


	//   ....[49]....
        /*03a8*/ 	.word	0x00004e70
        /*03ac*/ 	.word	0x00000007
        /*03b0*/ 	.word	0x00000000
        /*03b4*/ 	.short	0x010a
        /*03b6*/ 	.byte	0x3f
	.zero		1


	//   ....[50]....
        /*03b8*/ 	.word	0x00004f00
        /*03bc*/ 	.word	0x00000003
        /*03c0*/ 	.word	0x00000000
        /*03c4*/ 	.short	0x010a
        /*03c6*/ 	.byte	0x3f
	.zero		1


	//   ....[51]....
        /*03c8*/ 	.word	0x00004f70
        /*03cc*/ 	.word	0x00000013
        /*03d0*/ 	.word	0xfffffff8
        /*03d4*/ 	.short	0x010a
        /*03d6*/ 	.byte	0x3f
	.zero		1


	//   ....[52]....
        /*03d8*/ 	.word	0x00004fd0
        /*03dc*/ 	.word	0x00000013
        /*03e0*/ 	.word	0x00000000
        /*03e4*/ 	.short	0x010a
        /*03e6*/ 	.byte	0x3f
	.zero		1


	//   ....[53]....
        /*03e8*/ 	.word	0x00005030
        /*03ec*/ 	.word	0x00000016
        /*03f0*/ 	.word	0x00000000
        /*03f4*/ 	.short	0x010a
        /*03f6*/ 	.byte	0x3f
	.zero		1


	//   ....[54]....
        /*03f8*/ 	.word	0x00005090
        /*03fc*/ 	.word	0x00000017
        /*0400*/ 	.word	0x00000008
        /*0404*/ 	.short	0x010a
        /*0406*/ 	.byte	0x3f
	.zero		1


	//   ....[55]....
        /*0408*/ 	.word	0x00005160
        /*040c*/ 	.word	0x00000012
        /*0410*/ 	.word	0x00000058
        /*0414*/ 	.short	0x010a
        /*0416*/ 	.byte	0x3f
	.zero		1


	//   ....[56]....
        /*0418*/ 	.word	0x00005240
        /*041c*/ 	.word	0x00000005
        /*0420*/ 	.word	0x00000000
        /*0424*/ 	.short	0x010a
        /*0426*/ 	.byte	0x3f
	.zero		1


	//   ....[57]....
        /*0428*/ 	.word	0x00005290
        /*042c*/ 	.word	0x00000007
        /*0430*/ 	.word	0x00000000
        /*0434*/ 	.short	0x010a
        /*0436*/ 	.byte	0x3f
	.zero		1


	//   ....[58]....
        /*0438*/ 	.word	0x000052e0
        /*043c*/ 	.word	0x00000006
        /*0440*/ 	.word	0x00000000
        /*0444*/ 	.short	0x010a
        /*0446*/ 	.byte	0x3f
	.zero		1


	//   ....[59]....
        /*0448*/ 	.word	0x00005330
        /*044c*/ 	.word	0x00000007
        /*0450*/ 	.word	0x00000000
        /*0454*/ 	.short	0x010a
        /*0456*/ 	.byte	0x3f
	.zero		1


	//   ....[60]....
        /*0458*/ 	.word	0x00005380
        /*045c*/ 	.word	0x00000006
        /*0460*/ 	.word	0x00000000
        /*0464*/ 	.short	0x010a
        /*0466*/ 	.byte	0x3f
	.zero		1


	//   ....[61]....
        /*0468*/ 	.word	0x000053d0
        /*046c*/ 	.word	0x00000007
        /*0470*/ 	.word	0x00000000
        /*0474*/ 	.short	0x010a
        /*0476*/ 	.byte	0x3f
	.zero		1


	//   ....[62]....
        /*0478*/ 	.word	0x00005420
        /*047c*/ 	.word	0x00000006
        /*0480*/ 	.word	0x00000000
        /*0484*/ 	.short	0x010a
        /*0486*/ 	.byte	0x3f
	.zero		1


	//   ....[63]....
        /*0488*/ 	.word	0x00005470
        /*048c*/ 	.word	0x00000007
        /*0490*/ 	.word	0x00000000
        /*0494*/ 	.short	0x010a
        /*0496*/ 	.byte	0x3f
	.zero		1


	//   ....[64]....
        /*0498*/ 	.word	0x000054c0
        /*049c*/ 	.word	0x00000006
        /*04a0*/ 	.word	0x00000000
        /*04a4*/ 	.short	0x010a
        /*04a6*/ 	.byte	0x3f
	.zero		1


	//   ....[65]....
        /*04a8*/ 	.word	0x00005510
        /*04ac*/ 	.word	0x00000007
        /*04b0*/ 	.word	0x00000000
        /*04b4*/ 	.short	0x010a
        /*04b6*/ 	.byte	0x3f
	.zero		1


	//----- nvinfo : EIATTR_NUM_MBARRIERS
	.align		4
.L_28:
        /*04b8*/ 	.byte	0x03, 0x38
        /*04ba*/ 	.short	0x001c


	//----- nvinfo : EIATTR_EXIT_INSTR_OFFSETS
	.align		4
        /*04bc*/ 	.byte	0x04, 0x1c
        /*04be*/ 	.short	(.L_30 - .L_29)


	//   ....[0]....
.L_29:
        /*04c0*/ 	.word	0x000014b0


	//   ....[1]....
        /*04c4*/ 	.word	0x00001510


	//   ....[2]....
        /*04c8*/ 	.word	0x00003a70


	//   ....[3]....
        /*04cc*/ 	.word	0x00003aa0


	//   ....[4]....
        /*04d0*/ 	.word	0x00004f50


	//----- nvinfo : EIATTR_MAX_THREADS
	.align		4
.L_30:
        /*04d4*/ 	.byte	0x04, 0x05
        /*04d6*/ 	.short	(.L_32 - .L_31)
.L_31:
        /*04d8*/ 	.word	0x00000180
        /*04dc*/ 	.word	0x00000001
        /*04e0*/ 	.word	0x00000001


	//----- nvinfo : EIATTR_CRS_STACK_SIZE
	.align		4
.L_32:
        /*04e4*/ 	.byte	0x04, 0x1e
        /*04e6*/ 	.short	(.L_34 - .L_33)
.L_33:
        /*04e8*/ 	.word	0x00000000


	//----- nvinfo : EIATTR_CBANK_PARAM_SIZE
	.align		4
.L_34:
        /*04ec*/ 	.byte	0x03, 0x19
        /*04ee*/ 	.short	0x0470


	//----- nvinfo : EIATTR_PARAM_CBANK
	.align		4
        /*04f0*/ 	.byte	0x04, 0x0a
        /*04f2*/ 	.short	(.L_36 - .L_35)
	.align		4
.L_35:
        /*04f4*/ 	.word	index@(.nv.constant0._ZN7cutlass13device_kernelINS_4gemm6kernel13GemmUniversalIN4cute5tupleIJiiiiEEENS1_10collective13CollectiveMmaINS1_37MainloopSm90TmaGmmaWarpSpecializedFP8ILi11ENS5_IJNS4_1CILi2EEENSA_ILi1EEESC_EEENS1_32KernelTmaWarpSpecializedPingpongEEENS5_IJNSA_ILi64EEENSA_ILi16EEENSA_ILi256EEEEEENS_12float_e4m3_tENS5_IJlSC_lEEESK_SL_NS4_8TiledMMAINS4_8MMA_AtomIJNS4_4SM904GMMA30MMA_64x16x32_F32E4M3E4M3_SS_TNILNSP_7ScaleInE1ELSR_1EEEEEENS4_6LayoutINS5_IJSC_SC_SC_EEENS5_IJNSA_ILi0EEESW_SW_EEEEENS5_IJNS4_10UnderscoreESZ_SZ_EEEEENS4_13SM90_TMA_LOADENS4_14ComposedLayoutINS4_7SwizzleILi3ELi4ELi3EEENS4_18smem_ptr_flag_bitsILi8EEENSU_INS5_IJNSA_ILi8EEENSA_ILi128EEEEEENS5_IJS19_SC_EEEEEEEvNS4_8identityENS4_23SM90_TMA_LOAD_MULTICASTES1D_vS1E_EENS_8epilogue10collective6detail29Sm90TmaWarpSpecializedAdapterINS1I_15DefaultEpilogueISK_SL_SL_NS1H_6thread17LinearCombinationISK_Li1EffLNS1M_9ScaleType4KindE0ELNS_15FloatRoundStyleE2ESK_EENS1_15EpilogueDefaultEEEEEvvEEEEvNT_6ParamsE)
        /*04f8*/ 	.short	0x0210
        /*04fa*/ 	.short	0x0470


	//----- nvinfo : EIATTR_SW_WAR
	.align		4
.L_36:
        /*04fc*/ 	.byte	0x04, 0x36
        /*04fe*/ 	.short	(.L_38 - .L_37)
.L_37:
        /*0500*/ 	.word	0x00000008
.L_38:


//--------------------- .nv.callgraph             --------------------------
	.section	.nv.callgraph,"",@"SHT_CUDA_CALLGRAPH"
	.align	4
	.sectionentsize	8
	.align		4
        /*0000*/ 	.word	0x00000000
	.align		4
        /*0004*/ 	.word	0xffffffff
	.align		4
        /*0008*/ 	.word	0x00000000
	.align		4
        /*000c*/ 	.word	0xfffffffe
	.align		4
        /*0010*/ 	.word	0x00000000
	.align		4
        /*0014*/ 	.word	0xfffffffd
	.align		4
        /*0018*/ 	.word	0x00000000
	.align		4
        /*001c*/ 	.word	0xfffffffc


//--------------------- .nv.constant4             --------------------------
	.section	.nv.constant4,"a",@progbits
	.align	8
	.align		8
.nv.constant4:
        /*0000*/ 	.dword	_ZN39_INTERNAL_2b586141_4_k_cu_9e90bb2a_92494cuda3std3__45__cpo5beginE
	.align		8
        /*0008*/ 	.dword	_ZN39_INTERNAL_2b586141_4_k_cu_9e90bb2a_92494cuda3std3__45__cpo3endE
	.align		8
        /*0010*/ 	.dword	_ZN39_INTERNAL_2b586141_4_k_cu_9e90bb2a_92494cuda3std3__45__cpo6cbeginE
	.align		8
        /*0018*/ 	.dword	_ZN39_INTERNAL_2b586141_4_k_cu_9e90bb2a_92494cuda3std3__45__cpo4cendE
	.align		8
        /*0020*/ 	.dword	_ZN39_INTERNAL_2b586141_4_k_cu_9e90bb2a_92494cuda3std3__441_GLOBAL__N__2b586141_4_k_cu_9e90bb2a_92496ignoreE
	.align		8
        /*0028*/ 	.dword	_ZN39_INTERNAL_2b586141_4_k_cu_9e90bb2a_92494cuda3std3__419piecewise_constructE
	.align		8
        /*0030*/ 	.dword	_ZN39_INTERNAL_2b586141_4_k_cu_9e90bb2a_92494cuda3std3__48in_placeE
	.align		8
        /*0038*/ 	.dword	_ZN39_INTERNAL_2b586141_4_k_cu_9e90bb2a_92494cuda3std6ranges3__45__cpo4swapE
	.align		8
        /*0040*/ 	.dword	_ZN39_INTERNAL_2b586141_4_k_cu_9e90bb2a_92494cuda3std6ranges3__45__cpo9iter_moveE
	.align		8
        /*0048*/ 	.dword	_ZN39_INTERNAL_2b586141_4_k_cu_9e90bb2a_92494cute7productE
	.align		8
        /*0050*/ 	.dword	_ZN39_INTERNAL_2b586141_4_k_cu_9e90bb2a_92494cute1_E


//--------------------- .text._ZN7cutlass13device_kernelINS_4gemm6kernel13GemmUniversalIN4cute5tupleIJiiiiEEENS1_10collective13CollectiveMmaINS1_37MainloopSm90TmaGmmaWarpSpecializedFP8ILi11ENS5_IJNS4_1CILi2EEENSA_ILi1EEESC_EEENS1_32KernelTmaWarpSpecializedPingpongEEENS5_IJNSA_ILi64EEENSA_ILi16EEENSA_ILi256EEEEEENS_12float_e4m3_tENS5_IJlSC_lEEESK_SL_NS4_8TiledMMAINS4_8MMA_AtomIJNS4_4SM904GMMA30MMA_64x16x32_F32E4M3E4M3_SS_TNILNSP_7ScaleInE1ELSR_1EEEEEENS4_6LayoutINS5_IJSC_SC_SC_EEENS5_IJNSA_ILi0EEESW_SW_EEEEENS5_IJNS4_10UnderscoreESZ_SZ_EEEEENS4_13SM90_TMA_LOADENS4_14ComposedLayoutINS4_7SwizzleILi3ELi4ELi3EEENS4_18smem_ptr_flag_bitsILi8EEENSU_INS5_IJNSA_ILi8EEENSA_ILi128EEEEEENS5_IJS19_SC_EEEEEEEvNS4_8identityENS4_23SM90_TMA_LOAD_MULTICASTES1D_vS1E_EENS_8epilogue10collective6detail29Sm90TmaWarpSpecializedAdapterINS1I_15DefaultEpilogueISK_SL_SL_NS1H_6thread17LinearCombinationISK_Li1EffLNS1M_9ScaleType4KindE0ELNS_15FloatRoundStyleE2ESK_EENS1_15EpilogueDefaultEEEEEvvEEEEvNT_6ParamsE --------------------------
	.section	.text._ZN7cutlass13device_kernelINS_4gemm6kernel13GemmUniversalIN4cute5tupleIJiiiiEEENS1_10collective13CollectiveMmaINS1_37MainloopSm90TmaGmmaWarpSpecializedFP8ILi11ENS5_IJNS4_1CILi2EEENSA_ILi1EEESC_EEENS1_32KernelTmaWarpSpecializedPingpongEEENS5_IJNSA_ILi64EEENSA_ILi16EEENSA_ILi256EEEEEENS_12float_e4m3_tENS5_IJlSC_lEEESK_SL_NS4_8TiledMMAINS4_8MMA_AtomIJNS4_4SM904GMMA30MMA_64x16x32_F32E4M3E4M3_SS_TNILNSP_7ScaleInE1ELSR_1EEEEEENS4_6LayoutINS5_IJSC_SC_SC_EEENS5_IJNSA_ILi0EEESW_SW_EEEEENS5_IJNS4_10UnderscoreESZ_SZ_EEEEENS4_13SM90_TMA_LOADENS4_14ComposedLayoutINS4_7SwizzleILi3ELi4ELi3EEENS4_18smem_ptr_flag_bitsILi8EEENSU_INS5_IJNSA_ILi8EEENSA_ILi128EEEEEENS5_IJS19_SC_EEEEEEEvNS4_8identityENS4_23SM90_TMA_LOAD_MULTICASTES1D_vS1E_EENS_8epilogue10collective6detail29Sm90TmaWarpSpecializedAdapterINS1I_15DefaultEpilogueISK_SL_SL_NS1H_6thread17LinearCombinationISK_Li1EffLNS1M_9ScaleType4KindE0ELNS_15FloatRoundStyleE2ESK_EENS1_15EpilogueDefaultEEEEEvvEEEEvNT_6ParamsE,"ax",@progbits
	.align	128
.text._ZN7cutlass13device_kernelINS_4gemm6kernel13GemmUniversalIN4cute5tupleIJiiiiEEENS1_10collective13CollectiveMmaINS1_37MainloopSm90TmaGmmaWarpSpecializedFP8ILi11ENS5_IJNS4_1CILi2EEENSA_ILi1EEESC_EEENS1_32KernelTmaWarpSpecializedPingpongEEENS5_IJNSA_ILi64EEENSA_ILi16EEENSA_ILi256EEEEEENS_12float_e4m3_tENS5_IJlSC_lEEESK_SL_NS4_8TiledMMAINS4_8MMA_AtomIJNS4_4SM904GMMA30MMA_64x16x32_F32E4M3E4M3_SS_TNILNSP_7ScaleInE1ELSR_1EEEEEENS4_6LayoutINS5_IJSC_SC_SC_EEENS5_IJNSA_ILi0EEESW_SW_EEEEENS5_IJNS4_10UnderscoreESZ_SZ_EEEEENS4_13SM90_TMA_LOADENS4_14ComposedLayoutINS4_7SwizzleILi3ELi4ELi3EEENS4_18smem_ptr_flag_bitsILi8EEENSU_INS5_IJNSA_ILi8EEENSA_ILi128EEEEEENS5_IJS19_SC_EEEEEEEvNS4_8identityENS4_23SM90_TMA_LOAD_MULTICASTES1D_vS1E_EENS_8epilogue10collective6detail29Sm90TmaWarpSpecializedAdapterINS1I_15DefaultEpilogueISK_SL_SL_NS1H_6thread17LinearCombinationISK_Li1EffLNS1M_9ScaleType4KindE0ELNS_15FloatRoundStyleE2ESK_EENS1_15EpilogueDefaultEEEEEvvEEEEvNT_6ParamsE:
        .type           _ZN7cutlass13device_kernelINS_4gemm6kernel13GemmUniversalIN4cute5tupleIJiiiiEEENS1_10collective13CollectiveMmaINS1_37MainloopSm90TmaGmmaWarpSpecializedFP8ILi11ENS5_IJNS4_1CILi2EEENSA_ILi1EEESC_EEENS1_32KernelTmaWarpSpecializedPingpongEEENS5_IJNSA_ILi64EEENSA_ILi16EEENSA_ILi256EEEEEENS_12float_e4m3_tENS5_IJlSC_lEEESK_SL_NS4_8TiledMMAINS4_8MMA_AtomIJNS4_4SM904GMMA30MMA_64x16x32_F32E4M3E4M3_SS_TNILNSP_7ScaleInE1ELSR_1EEEEEENS4_6LayoutINS5_IJSC_SC_SC_EEENS5_IJNSA_ILi0EEESW_SW_EEEEENS5_IJNS4_10UnderscoreESZ_SZ_EEEEENS4_13SM90_TMA_LOADENS4_14ComposedLayoutINS4_7SwizzleILi3ELi4ELi3EEENS4_18smem_ptr_flag_bitsILi8EEENSU_INS5_IJNSA_ILi8EEENSA_ILi128EEEEEENS5_IJS19_SC_EEEEEEEvNS4_8identityENS4_23SM90_TMA_LOAD_MULTICASTES1D_vS1E_EENS_8epilogue10collective6detail29Sm90TmaWarpSpecializedAdapterINS1I_15DefaultEpilogueISK_SL_SL_NS1H_6thread17LinearCombinationISK_Li1EffLNS1M_9ScaleType4KindE0ELNS_15FloatRoundStyleE2ESK_EENS1_15EpilogueDefaultEEEEEvvEEEEvNT_6ParamsE,@function
        .size           _ZN7cutlass13device_kernelINS_4gemm6kernel13GemmUniversalIN4cute5tupleIJiiiiEEENS1_10collective13CollectiveMmaINS1_37MainloopSm90TmaGmmaWarpSpecializedFP8ILi11ENS5_IJNS4_1CILi2EEENSA_ILi1EEESC_EEENS1_32KernelTmaWarpSpecializedPingpongEEENS5_IJNSA_ILi64EEENSA_ILi16EEENSA_ILi256EEEEEENS_12float_e4m3_tENS5_IJlSC_lEEESK_SL_NS4_8TiledMMAINS4_8MMA_AtomIJNS4_4SM904GMMA30MMA_64x16x32_F32E4M3E4M3_SS_TNILNSP_7ScaleInE1ELSR_1EEEEEENS4_6LayoutINS5_IJSC_SC_SC_EEENS5_IJNSA_ILi0EEESW_SW_EEEEENS5_IJNS4_10UnderscoreESZ_SZ_EEEEENS4_13SM90_TMA_LOADENS4_14ComposedLayoutINS4_7SwizzleILi3ELi4ELi3EEENS4_18smem_ptr_flag_bitsILi8EEENSU_INS5_IJNSA_ILi8EEENSA_ILi128EEEEEENS5_IJS19_SC_EEEEEEEvNS4_8identityENS4_23SM90_TMA_LOAD_MULTICASTES1D_vS1E_EENS_8epilogue10collective6detail29Sm90TmaWarpSpecializedAdapterINS1I_15DefaultEpilogueISK_SL_SL_NS1H_6thread17LinearCombinationISK_Li1EffLNS1M_9ScaleType4KindE0ELNS_15FloatRoundStyleE2ESK_EENS1_15EpilogueDefaultEEEEEvvEEEEvNT_6ParamsE,(.L_x_111 - _ZN7cutlass13device_kernelINS_4gemm6kernel13GemmUniversalIN4cute5tupleIJiiiiEEENS1_10collective13CollectiveMmaINS1_37MainloopSm90TmaGmmaWarpSpecializedFP8ILi11ENS5_IJNS4_1CILi2EEENSA_ILi1EEESC_EEENS1_32KernelTmaWarpSpecializedPingpongEEENS5_IJNSA_ILi64EEENSA_ILi16EEENSA_ILi256EEEEEENS_12float_e4m3_tENS5_IJlSC_lEEESK_SL_NS4_8TiledMMAINS4_8MMA_AtomIJNS4_4SM904GMMA30MMA_64x16x32_F32E4M3E4M3_SS_TNILNSP_7ScaleInE1ELSR_1EEEEEENS4_6LayoutINS5_IJSC_SC_SC_EEENS5_IJNSA_ILi0EEESW_SW_EEEEENS5_IJNS4_10UnderscoreESZ_SZ_EEEEENS4_13SM90_TMA_LOADENS4_14ComposedLayoutINS4_7SwizzleILi3ELi4ELi3EEENS4_18smem_ptr_flag_bitsILi8EEENSU_INS5_IJNSA_ILi8EEENSA_ILi128EEEEEENS5_IJS19_SC_EEEEEEEvNS4_8identityENS4_23SM90_TMA_LOAD_MULTICASTES1D_vS1E_EENS_8epilogue10collective6detail29Sm90TmaWarpSpecializedAdapterINS1I_15DefaultEpilogueISK_SL_SL_NS1H_6thread17LinearCombinationISK_Li1EffLNS1M_9ScaleType4KindE0ELNS_15FloatRoundStyleE2ESK_EENS1_15EpilogueDefaultEEEEEvvEEEEvNT_6ParamsE)
        .other          _ZN7cutlass13device_kernelINS_4gemm6kernel13GemmUniversalIN4cute5tupleIJiiiiEEENS1_10collective13CollectiveMmaINS1_37MainloopSm90TmaGmmaWarpSpecializedFP8ILi11ENS5_IJNS4_1CILi2EEENSA_ILi1EEESC_EEENS1_32KernelTmaWarpSpecializedPingpongEEENS5_IJNSA_ILi64EEENSA_ILi16EEENSA_ILi256EEEEEENS_12float_e4m3_tENS5_IJlSC_lEEESK_SL_NS4_8TiledMMAINS4_8MMA_AtomIJNS4_4SM904GMMA30MMA_64x16x32_F32E4M3E4M3_SS_TNILNSP_7ScaleInE1ELSR_1EEEEEENS4_6LayoutINS5_IJSC_SC_SC_EEENS5_IJNSA_ILi0EEESW_SW_EEEEENS5_IJNS4_10UnderscoreESZ_SZ_EEEEENS4_13SM90_TMA_LOADENS4_14ComposedLayoutINS4_7SwizzleILi3ELi4ELi3EEENS4_18smem_ptr_flag_bitsILi8EEENSU_INS5_IJNSA_ILi8EEENSA_ILi128EEEEEENS5_IJS19_SC_EEEEEEEvNS4_8identityENS4_23SM90_TMA_LOAD_MULTICASTES1D_vS1E_EENS_8epilogue10collective6detail29Sm90TmaWarpSpecializedAdapterINS1I_15DefaultEpilogueISK_SL_SL_NS1H_6thread17LinearCombinationISK_Li1EffLNS1M_9ScaleType4KindE0ELNS_15FloatRoundStyleE2ESK_EENS1_15EpilogueDefaultEEEEEvvEEEEvNT_6ParamsE,@"STO_CUDA_ENTRY STV_DEFAULT"
_ZN7cutlass13device_kernelINS_4gemm6kernel13GemmUniversalIN4cute5tupleIJiiiiEEENS1_10collective13CollectiveMmaINS1_37MainloopSm90TmaGmmaWarpSpecializedFP8ILi11ENS5_IJNS4_1CILi2EEENSA_ILi1EEESC_EEENS1_32KernelTmaWarpSpecializedPingpongEEENS5_IJNSA_ILi64EEENSA_ILi16EEENSA_ILi256EEEEEENS_12float_e4m3_tENS5_IJlSC_lEEESK_SL_NS4_8TiledMMAINS4_8MMA_AtomIJNS4_4SM904GMMA30MMA_64x16x32_F32E4M3E4M3_SS_TNILNSP_7ScaleInE1ELSR_1EEEEEENS4_6LayoutINS5_IJSC_SC_SC_EEENS5_IJNSA_ILi0EEESW_SW_EEEEENS5_IJNS4_10UnderscoreESZ_SZ_EEEEENS4_13SM90_TMA_LOADENS4_14ComposedLayoutINS4_7SwizzleILi3ELi4ELi3EEENS4_18smem_ptr_flag_bitsILi8EEENSU_INS5_IJNSA_ILi8EEENSA_ILi128EEEEEENS5_IJS19_SC_EEEEEEEvNS4_8identityENS4_23SM90_TMA_LOAD_MULTICASTES1D_vS1E_EENS_8epilogue10collective6detail29Sm90TmaWarpSpecializedAdapterINS1I_15DefaultEpilogueISK_SL_SL_NS1H_6thread17LinearCombinationISK_Li1EffLNS1M_9ScaleType4KindE0ELNS_15FloatRoundStyleE2ESK_EENS1_15EpilogueDefaultEEEEEvvEEEEvNT_6ParamsE:
[----:B------:R-:W-:Y:S01]  /*0000*/  LDC R1, c[0x0][0x28] ;  /* 0x00000a00ff017b82 */ /* 0x000fe20000000800 */
[----:B------:R-:W0:Y:S01]  /*0010*/  S2R R12, SR_TID.X ;  /* 0x00000000000c7919 */ /* 0x000e220000002100 */
[----:B------:R-:W-:Y:S01]  /*0020*/  ELECT P0, URZ, PT ;  /* 0x00000000003f782f */ /* 0x000fe20003800000 */
[----:B------:R-:W-:Y:S01]  /*0030*/  BSSY B0, `(.L_x_0) ;  /* 0x000000f000007945 */ /* 0x000fe20003800000 */
[--C-:B0-----:R-:W-:Y:S02]  /*0040*/  SHF.R.U32.HI R0, RZ, 0x5, R12.reuse ;  /* 0x00000005ff007819 */ /* 0x101fe4000001160c */
[----:B------:R-:W-:-:S03]  /*0050*/  SHF.R.U32.HI R4, RZ, 0x7, R12 ;  /* 0x00000007ff047819 */ /* 0x000fc6000001160c */
[----:B------:R-:W0:Y:S04]  /*0060*/  SHFL.IDX PT, R2, R0, RZ, 0x1f ;  /* 0x00001fff00027589 */ /* 0x000e2800000e0000 */
[----:B------:R1:W2:Y:S01]  /*0070*/  SHFL.IDX PT, R5, R4, RZ, 0x1f ;  /* 0x00001fff04057589 */ /* 0x0002a200000e0000 */
[----:B0-----:R-:W-:-:S13]  /*0080*/  ISETP.NE.OR P0, PT, R2, RZ, !P0 ;  /* 0x000000ff0200720c */ /* 0x001fda0004705670 */
[----:B-12---:R-:W-:Y:S05]  /*0090*/  @P0 BRA `(.L_x_1) ;  /* 0x0000000000200947 */ /* 0x006fea0003800000 */
[----:B------:R-:W-:Y:S02]  /*00a0*/  ULDC.64 UR4, c[0x0][0x198] ;  /* 0x0000660000047ab9 */ /* 0x000fe40000000a00 */
[----:B------:R-:W-:Y:S02]  /*00b0*/  UIADD3 UR6, UP0, UR4, 0xf0, URZ ;  /* 0x000000f004067890 */ /* 0x000fe4000ff1e03f */
[----:B------:R-:W-:Y:S02]  /*00c0*/  UIADD3 UR4, UP1, UR4, 0x1f0, URZ ;  /* 0x000001f004047890 */ /* 0x000fe4000ff3e03f */
[----:B------:R-:W-:Y:S02]  /*00d0*/  UIADD3.X UR7, URZ, UR5, URZ, UP0, !UPT ;  /* 0x000000053f077290 */ /* 0x000fe400087fe43f */
[----:B------:R-:W-:-:S07]  /*00e0*/  UIADD3.X UR5, URZ, UR5, URZ, UP1, !UPT ;  /* 0x000000053f057290 */ /* 0x000fce0008ffe43f */
[----:B------:R0:W-:Y:S02]  /*00f0*/  UTMACCTL.PF [UR6] ;  /* 0x00000000060079b9 */ /* 0x0001e40008040000 */
[----:B------:R0:W-:Y:S02]  /*0100*/  UTMACCTL.PF [UR4] ;  /* 0x00000000040079b9 */ /* 0x0001e40008040000 */
[----:B0-----:R-:W-:Y:S01]  /*0110*/  NOP ;  /* 0x0000000000007918 */ /* 0x001fe20000000000 */
.L_x_1:
[----:B------:R-:W-:Y:S05]  /*0120*/  BSYNC B0 ;  /* 0x0000000000007941 */ /* 0x000fea0003800000 */
.L_x_0:
[----:B------:R-:W0:Y:S02]  /*0130*/  SHFL.IDX PT, R7, R0, RZ, 0x1f ;  /* 0x00001fff00077589 */ /* 0x000e2400000e0000 */
[----:B0-----:R-:W-:-:S13]  /*0140*/  ISETP.NE.AND P0, PT, R7, RZ, PT ;  /* 0x000000ff0700720c */ /* 0x001fda0003f05270 */
[----:B------:R-:W-:Y:S05]  /*0150*/  @P0 BRA `(.L_x_2) ;  /* 0x00000000009c0947 */ /* 0x000fea0003800000 */
[----:B------:R-:W-:Y:S01]  /*0160*/  ELECT P0, URZ, PT ;  /* 0x00000000003f782f */ /* 0x000fe20003800000 */
[----:B------:R-:W-:-:S12]  /*0170*/  BSSY B0, `(.L_x_2) ;  /* 0x0000025000007945 */ /* 0x000fd80003800000 */
[----:B------:R-:W-:Y:S05]  /*0180*/  @!P0 BRA `(.L_x_3) ;  /* 0x00000000008c8947 */ /* 0x000fea0003800000 */
[----:B------:R-:W0:Y:S01]  /*0190*/  S2UR UR8, SR_CgaCtaId ;  /* 0x00000000000879c3 */ /* 0x000e220000008800 */
[----:B------:R-:W-:Y:S01]  /*01a0*/  UMOV UR4, 0x400 ;  /* 0x0000040000047882 */ /* 0x000fe20000000000 */
[----:B------:R-:W-:Y:S01]  /*01b0*/  UMOV UR5, 0x1 ;  /* 0x0000000100057882 */ /* 0x000fe20000000000 */
[----:B------:R-:W-:Y:S02]  /*01c0*/  UMOV UR6, 0x2 ;  /* 0x0000000200067882 */ /* 0x000fe40000000000 */
[----:B------:R-:W-:-:S04]  /*01d0*/  UIADD3 UR6, -UR6, 0x100000, URZ ;  /* 0x0010000006067890 */ /* 0x000fc8000fffe13f */
[----:B------:R-:W-:Y:S02]  /*01e0*/  USHF.L.U32 UR7, UR6, 0xb, URZ ;  /* 0x0000000b06077899 */ /* 0x000fe4000800063f */
[----:B------:R-:W-:Y:S02]  /*01f0*/  USHF.L.U32 UR6, UR6, 0x1, URZ ;  /* 0x0000000106067899 */ /* 0x000fe4000800063f */
[----:B0-----:R-:W-:Y:S02]  /*0200*/  ULEA UR8, UR8, UR4, 0x18 ;  /* 0x0000000408087291 */ /* 0x001fe4000f8ec03f */
[----:B------:R-:W-:-:S04]  /*0210*/  UIADD3 UR4, -UR5, 0x100000, URZ ;  /* 0x0010000005047890 */ /* 0x000fc8000fffe13f */
[----:B------:R-:W-:Y:S02]  /*0220*/  USHF.L.U32 UR5, UR4, 0xb, URZ ;  /* 0x0000000b04057899 */ /* 0x000fe4000800063f */
[----:B------:R-:W-:Y:S01]  /*0230*/  USHF.L.U32 UR4, UR4, 0x1, URZ ;  /* 0x0000000104047899 */ /* 0x000fe2000800063f */
[----:B------:R-:W0:Y:S11]  /*0240*/  FENCE.VIEW.ASYNC.S ;  /* 0x00000000000073c6 */ /* 0x000e360000000000 */
[----:B0-----:R0:W1:Y:S01]  /*0250*/  SYNCS.EXCH.64 URZ, [UR8], UR4 ;  /* 0x00000004083f75b2 */ /* 0x0010620008000100 */
[----:B------:R0:W2:Y:S01]  /*0260*/  SYNCS.EXCH.64 URZ, [UR8+0x58], UR6 ;  /* 0x00005806083f75b2 */ /* 0x0000a20008000100 */
[----:B------:R0:W3:Y:S01]  /*0270*/  SYNCS.EXCH.64 URZ, [UR8+0x8], UR4 ;  /* 0x00000804083f75b2 */ /* 0x0000e20008000100 */
[----:B------:R0:W4:Y:S01]  /*0280*/  SYNCS.EXCH.64 URZ, [UR8+0x60], UR6 ;  /* 0x00006006083f75b2 */ /* 0x0001220008000100 */
[----:B------:R0:W0:Y:S01]  /*0290*/  SYNCS.EXCH.64 URZ, [UR8+0x10], UR4 ;  /* 0x00001004083f75b2 */ /* 0x0000220008000100 */
        /* <DEDUP_REMOVED lines=17> */
[----:B------:R-:W-:Y:S01]  /*03b0*/  NOP ;  /* 0x0000000000007918 */ /* 0x000fe20000000000 */
.L_x_3:
[----:B0-----:R-:W-:Y:S05]  /*03c0*/  BSYNC B0 ;  /* 0x0000000000007941 */ /* 0x001fea0003800000 */
.L_x_2:
[----:B------:R-:W0:Y:S01]  /*03d0*/  SHFL.IDX PT, R9, R0, RZ, 0x1f ;  /* 0x00001fff00097589 */ /* 0x000e2200000e0000 */
[----:B------:R-:W5:Y:S01]  /*03e0*/  S2UR UR12, SR_CTAID.X ;  /* 0x00000000000c79c3 */ /* 0x000f620000002500 */
[----:B------:R-:W-:Y:S02]  /*03f0*/  SHF.R.S32.HI R3, RZ, 0x1f, R12 ;  /* 0x0000001fff037819 */ /* 0x000fe4000001140c */
[----:B------:R-:W-:Y:S01]  /*0400*/  ELECT P0, URZ, PT ;  /* 0x00000000003f782f */ /* 0x000fe20003800000 */
[----:B------:R-:W1:Y:S01]  /*0410*/  SHFL.IDX PT, R8, R0, RZ, 0x1f ;  /* 0x00001fff00087589 */ /* 0x000e6200000e0000 */
[----:B------:R-:W-:Y:S01]  /*0420*/  ULDC UR4, c[0x0][0x150] ;  /* 0x0000540000047ab9 */ /* 0x000fe20000000800 */
[----:B------:R-:W-:Y:S02]  /*0430*/  LEA.HI R3, R3, R12, RZ, 0x7 ;  /* 0x0000000c03037211 */ /* 0x000fe400078f38ff */
[----:B------:R-:W-:Y:S01]  /*0440*/  ELECT P1, URZ, PT ;  /* 0x00000000003f782f */ /* 0x000fe20003820000 */
[----:B------:R-:W2:Y:S01]  /*0450*/  S2R R14, SR_CTAID.Y ;  /* 0x00000000000e7919 */ /* 0x000ea20000002600 */
[----:B------:R-:W3:Y:S01]  /*0460*/  LDC R13, c[0x0][0x144] ;  /* 0x00005100ff0d7b82 */ /* 0x000ee20000000800 */
[----:B------:R-:W-:Y:S01]  /*0470*/  LOP3.LUT R3, R3, 0xffffff80, RZ, 0xc0, !PT ;  /* 0xffffff8003037812 */ /* 0x000fe200078ec0ff */
[----:B------:R-:W-:Y:S01]  /*0480*/  UMOV UR11, 0x80 ;  /* 0x00000080000b7882 */ /* 0x000fe20000000000 */
[----:B------:R-:W-:Y:S01]  /*0490*/  SHF.R.S32.HI R10, RZ, 0x1f, R7 ;  /* 0x0000001fff0a7819 */ /* 0x000fe20000011407 */
[----:B------:R-:W4:Y:S01]  /*04a0*/  SHFL.IDX PT, R4, R4, RZ, 0x1f ;  /* 0x00001fff04047589 */ /* 0x000f2200000e0000 */
[----:B------:R-:W-:Y:S01]  /*04b0*/  NOP ;  /* 0x0000000000007918 */ /* 0x000fe20000000000 */
[----:B------:R-:W-:Y:S01]  /*04c0*/  IMAD.IADD R6, R12, 0x1, -R3 ;  /* 0x000000010c067824 */ /* 0x000fe200078e0a03 */
[----:B------:R-:W-:Y:S01]  /*04d0*/  LEA.HI R10, R10, R7, RZ, 0x2 ;  /* 0x000000070a0a7211 */ /* 0x000fe200078f10ff */
[----:B------:R-:W4:Y:S01]  /*04e0*/  LDC R15, c[0x0][0x140] ;  /* 0x00005000ff0f7b82 */ /* 0x000f220000000800 */
[----:B------:R-:W-:Y:S01]  /*04f0*/  NOP ;  /* 0x0000000000007918 */ /* 0x000fe20000000000 */
[----:B------:R-:W-:Y:S01]  /*0500*/  VIADD R39, R5, 0xffffffff ;  /* 0xffffffff05277836 */ /* 0x000fe20000000000 */
[----:B------:R-:W-:-:S02]  /*0510*/  SHF.R.S32.HI R19, RZ, 0x1f, R6 ;  /* 0x0000001fff137819 */ /* 0x000fc40000011406 */
[----:B------:R-:W-:Y:S02]  /*0520*/  LOP3.LUT R10, R10, 0x3ffffffc, RZ, 0xc0, !PT ;  /* 0x3ffffffc0a0a7812 */ /* 0x000fe400078ec0ff */
[----:B0-----:R-:W-:Y:S01]  /*0530*/  ISETP.NE.OR P0, PT, R9, RZ, !P0 ;  /* 0x000000ff0900720c */ /* 0x001fe20004705670 */
[----:B------:R-:W0:Y:S01]  /*0540*/  LDC R27, c[0x0][0x148] ;  /* 0x00005200ff1b7b82 */ /* 0x000e220000000800 */
[----:B-----5:R-:W-:Y:S01]  /*0550*/  I2FP.F32.U32 R9, UR12 ;  /* 0x0000000c00097c45 */ /* 0x020fe20008201000 */
[----:B------:R-:W-:Y:S01]  /*0560*/  IMAD.IADD R10, R7, 0x1, -R10 ;  /* 0x00000001070a7824 */ /* 0x000fe200078e0a0a */
[----:B------:R-:W-:Y:S02]  /*0570*/  LEA.HI R3, R19, R6, RZ, 0x3 ;  /* 0x0000000613037211 */ /* 0x000fe400078f18ff */
[----:B-1----:R-:W-:Y:S01]  /*0580*/  ISETP.NE.OR P1, PT, R8, RZ, !P1 ;  /* 0x000000ff0800720c */ /* 0x002fe20004f25670 */
[----:B------:R-:W-:Y:S01]  /*0590*/  FMUL R11, R9, UR4 ;  /* 0x00000004090b7c20 */ /* 0x000fe20008400000 */
[--C-:B------:R-:W-:Y:S01]  /*05a0*/  SHF.R.S32.HI R0, RZ, 0x3, R3.reuse ;  /* 0x00000003ff007819 */ /* 0x100fe20000011403 */
[----:B------:R-:W-:Y:S01]  /*05b0*/  ULDC UR4, c[0x0][0x154] ;  /* 0x0000550000047ab9 */ /* 0x000fe20000000800 */
[----:B------:R-:W-:-:S02]  /*05c0*/  SHF.R.S32.HI R3, RZ, 0x1f, R3 ;  /* 0x0000001fff037819 */ /* 0x000fc40000011403 */
[----:B------:R-:W-:Y:S01]  /*05d0*/  ISETP.GE.U32.AND P6, PT, R39, 0x2, PT ;  /* 0x000000022700780c */ /* 0x000fe20003fc6070 */
[----:B------:R-:W1:Y:S01]  /*05e0*/  F2I.U32.TRUNC.NTZ R11, R11 ;  /* 0x0000000b000b7305 */ /* 0x000e62000020f000 */
[----:B------:R-:W-:Y:S01]  /*05f0*/  LEA.HI R8, R3, R0, RZ, 0x2 ;  /* 0x0000000003087211 */ /* 0x000fe200078f10ff */
[----:B------:R-:W-:Y:S01]  /*0600*/  VOTEU.ALL UP1, P0 ;  /* 0x00000000003f7886 */ /* 0x000fe20000020000 */
[----:B------:R-:W-:Y:S01]  /*0610*/  SHF.R.S32.HI R3, RZ, 0x1f, R2 ;  /* 0x0000001fff037819 */ /* 0x000fe20000011402 */
[----:B------:R-:W-:Y:S01]  /*0620*/  VOTEU.ALL UP0, P0 ;  /* 0x00000000003f7886 */ /* 0x000fe20000000000 */
[----:B------:R-:W-:Y:S01]  /*0630*/  LOP3.LUT R9, R8, 0xfffffffc, RZ, 0xc0, !PT ;  /* 0xfffffffc08097812 */ /* 0x000fe200078ec0ff */
[----:B------:R-:W-:Y:S01]  /*0640*/  VOTEU.ALL UP2, P1 ;  /* 0x00000000003f7886 */ /* 0x000fe20000840000 */
[----:B------:R-:W-:Y:S01]  /*0650*/  LEA.HI R3, R3, R2, RZ, 0x2 ;  /* 0x0000000203037211 */ /* 0x000fe200078f10ff */
[----:B------:R-:W5:Y:S01]  /*0660*/  @!UP1 S2UR UR7, SR_CgaCtaId ;  /* 0x00000000000799c3 */ /* 0x000f620000008800 */
[----:B------:R-:W-:Y:S01]  /*0670*/  @!UP1 UMOV UR6, 0x400 ;  /* 0x0000040000069882 */ /* 0x000fe20000000000 */
[----:B------:R-:W-:Y:S01]  /*0680*/  IMAD.IADD R9, R0, 0x1, -R9 ;  /* 0x0000000100097824 */ /* 0x000fe200078e0a09 */
[----:B------:R-:W-:Y:S01]  /*0690*/  LOP3.LUT R3, R3, 0xfffffffc, RZ, 0xc0, !PT ;  /* 0xfffffffc03037812 */ /* 0x000fe200078ec0ff */
[----:B------:R-:W-:Y:S01]  /*06a0*/  @!UP2 UMOV UR9, 0x400 ;  /* 0x000004000009a882 */ /* 0x000fe20000000000 */
[----:B------:R-:W-:Y:S01]  /*06b0*/  VOTEU.ALL UP3, P1 ;  /* 0x00000000003f7886 */ /* 0x000fe20000860000 */
[----:B------:R-:W-:Y:S01]  /*06c0*/  IMAD R9, R10, 0x4, R9 ;  /* 0x000000040a097824 */ /* 0x000fe200078e0209 */
[----:B------:R-:W-:Y:S01]  /*06d0*/  VOTEU.ALL UP4, P1 ;  /* 0x00000000003f7886 */ /* 0x000fe20000880000 */
[----:B-1----:R-:W-:Y:S01]  /*06e0*/  IMAD.MOV R0, RZ, RZ, -R11 ;  /* 0x000000ffff007224 */ /* 0x002fe200078e0a0b */
[----:B------:R-:W1:Y:S01]  /*06f0*/  @!UP2 S2UR UR10, SR_CgaCtaId ;  /* 0x00000000000aa9c3 */ /* 0x000e620000008800 */
[----:B------:R-:W-:Y:S01]  /*0700*/  IMAD.IADD R18, R2, 0x1, -R3 ;  /* 0x0000000102127824 */ /* 0x000fe200078e0a03 */
[----:B--2---:R-:W-:Y:S01]  /*0710*/  I2FP.F32.U32 R2, R14 ;  /* 0x0000000e00027245 */ /* 0x004fe20000201000 */
[----:B---3--:R-:W-:Y:S01]  /*0720*/  IMAD R25, R13, R0, UR12 ;  /* 0x0000000c0d197e24 */ /* 0x008fe2000f8e0200 */
[----:B------:R-:W-:Y:S01]  /*0730*/  LEA.HI R0, R9, R9, RZ, 0x1 ;  /* 0x0000000909007211 */ /* 0x000fe200078f08ff */
[----:B------:R-:W-:Y:S01]  /*0740*/  VOTEU.ALL UP5, P1 ;  /* 0x00000000003f7886 */ /* 0x000fe200008a0000 */
[----:B----4-:R-:W-:Y:S01]  /*0750*/  ISETP.EQ.U32.AND P3, PT, R15, 0x1, PT ;  /* 0x000000010f00780c */ /* 0x010fe20003f62070 */
[----:B------:R-:W-:Y:S01]  /*0760*/  FMUL R3, R2, UR4 ;  /* 0x0000000402037c20 */ /* 0x000fe20008400000 */
[----:B------:R-:W-:Y:S01]  /*0770*/  LOP3.LUT R2, R0, 0xfffffffe, RZ, 0xc0, !PT ;  /* 0xfffffffe00027812 */ /* 0x000fe200078ec0ff */
[----:B------:R-:W-:Y:S01]  /*0780*/  IMAD.SHL.U32 R0, R9, 0x4, RZ ;  /* 0x0000000409007824 */ /* 0x000fe200078e00ff */
[----:B------:R-:W-:Y:S01]  /*0790*/  UMOV UR4, 0x20 ;  /* 0x0000002000047882 */ /* 0x000fe20000000000 */
[----:B------:R-:W-:Y:S01]  /*07a0*/  IMAD.MOV.U32 R13, RZ, RZ, 0x1 ;  /* 0x00000001ff0d7424 */ /* 0x000fe200078e00ff */
[----:B------:R-:W-:-:S04]  /*07b0*/  @!UP1 UIADD3 UR4, -UR4, 0x100000, URZ ;  /* 0x0010000004049890 */ /* 0x000fc8000fffe13f */
[----:B------:R-:W-:Y:S02]  /*07c0*/  @!UP1 USHF.L.U32 UR5, UR4, 0xb, URZ ;  /* 0x0000000b04059899 */ /* 0x000fe4000800063f */
[----:B------:R-:W-:Y:S01]  /*07d0*/  @!UP1 USHF.L.U32 UR4, UR4, 0x1, URZ ;  /* 0x0000000104049899 */ /* 0x000fe2000800063f */
[C---:B------:R-:W-:Y:S01]  /*07e0*/  IMAD.IADD R2, R9.reuse, 0x1, -R2 ;  /* 0x0000000109027824 */ /* 0x040fe200078e0a02 */
[----:B------:R-:W2:Y:S01]  /*07f0*/  F2I.U32.TRUNC.NTZ R3, R3 ;  /* 0x0000000300037305 */ /* 0x000ea2000020f000 */
[----:B-----5:R-:W-:Y:S01]  /*0800*/  @!UP1 ULEA UR8, UR7, UR6, 0x18 ;  /* 0x0000000607089291 */ /* 0x020fe2000f8ec03f */
[----:B------:R-:W-:Y:S01]  /*0810*/  LOP3.LUT R11, R9, 0xc, R0, 0x78, !PT ;  /* 0x0000000c090b7812 */ /* 0x000fe200078e7800 */
[----:B------:R-:W-:-:S04]  /*0820*/  @!UP2 UIADD3 UR6, -UR11, 0x100000, URZ ;  /* 0x001000000b06a890 */ /* 0x000fc8000fffe13f */
[----:B------:R-:W-:Y:S02]  /*0830*/  @!UP2 USHF.L.U32 UR7, UR6, 0xb, URZ ;  /* 0x0000000b0607a899 */ /* 0x000fe4000800063f */
[----:B------:R-:W-:Y:S01]  /*0840*/  @!UP2 USHF.L.U32 UR6, UR6, 0x1, URZ ;  /* 0x000000010606a899 */ /* 0x000fe2000800063f */
[----:B------:R-:W-:Y:S01]  /*0850*/  ISETP.NE.AND P2, PT, R2, R25, PT ;  /* 0x000000190200720c */ /* 0x000fe20003f45270 */
[----:B------:R-:W-:Y:S01]  /*0860*/  VOTEU.ALL UP1, P0 ;  /* 0x00000000003f7886 */ /* 0x000fe20000020000 */
[----:B------:R-:W-:Y:S02]  /*0870*/  LOP3.LUT P0, RZ, R6, 0x7, RZ, 0xc0, !PT ;  /* 0x0000000706ff7812 */ /* 0x000fe4000780c0ff */
[----:B------:R-:W-:Y:S01]  /*0880*/  R2UR UR15, R4 ;  /* 0x00000000040f72ca */ /* 0x000fe200000e0000 */
[----:B-1----:R-:W-:Y:S01]  /*0890*/  @!UP2 ULEA UR9, UR10, UR9, 0x18 ;  /* 0x000000090a09a291 */ /* 0x002fe2000f8ec03f */
[----:B------:R-:W-:Y:S01]  /*08a0*/  ISETP.LT.U32.AND P0, PT, R11, 0x2, !P0 ;  /* 0x000000020b00780c */ /* 0x000fe20004701070 */
[----:B------:R-:W-:Y:S01]  /*08b0*/  VOTEU.ALL UP2, P1 ;  /* 0x00000000003f7886 */ /* 0x000fe20000840000 */
[----:B------:R-:W-:Y:S01]  /*08c0*/  ISETP.NE.AND P1, PT, R18, 0x3, PT ;  /* 0x000000031200780c */ /* 0x000fe20003f25270 */
[----:B------:R-:W1:Y:S02]  /*08d0*/  FENCE.VIEW.ASYNC.S ;  /* 0x00000000000073c6 */ /* 0x000e640000000000 */
[----:B-1----:R1:W3:Y:S01]  /*08e0*/  @!UP0 SYNCS.EXCH.64 URZ, [UR8+0xe0], UR4 ;  /* 0x0000e004083f85b2 */ /* 0x0022e20008000100 */
[----:B--2---:R-:W-:Y:S01]  /*08f0*/  IMAD.MOV R26, RZ, RZ, -R3 ;  /* 0x000000ffff1a7224 */ /* 0x004fe200078e0a03 */
[----:B------:R-:W-:-:S02]  /*0900*/  SEL R2, RZ, 0x1, !P0 ;  /* 0x00000001ff027807 */ /* 0x000fc40004000000 */
[----:B------:R-:W-:Y:S01]  /*0910*/  @P2 LEA.HI R0, R11, R11, RZ, 0x1 ;  /* 0x0000000b0b002211 */ /* 0x000fe200078f08ff */
[----:B0-----:R-:W-:Y:S01]  /*0920*/  IMAD R3, R27, R26, R14 ;  /* 0x0000001a1b037224 */ /* 0x001fe200078e020e */
[----:B------:R-:W-:Y:S02]  /*0930*/  ISETP.EQ.OR P1, PT, R18, RZ, !P1 ;  /* 0x000000ff1200720c */ /* 0x000fe40004f22670 */
[----:B------:R-:W-:Y:S02]  /*0940*/  @P2 SHF.R.S32.HI R0, RZ, 0x1, R0 ;  /* 0x00000001ff002819 */ /* 0x000fe40000011400 */
[----:B------:R-:W-:Y:S02]  /*0950*/  ISETP.EQ.AND P1, PT, R5, RZ, P1 ;  /* 0x000000ff0500720c */ /* 0x000fe40000f22270 */
[----:B------:R-:W-:Y:S02]  /*0960*/  @P2 ISETP.NE.AND P5, PT, R0, R3, PT ;  /* 0x000000030000220c */ /* 0x000fe40003fa5270 */
[----:B------:R-:W-:Y:S01]  /*0970*/  SEL R0, RZ, 0x1, !P1 ;  /* 0x00000001ff007807 */ /* 0x000fe20004800000 */
[----:B------:R1:W0:Y:S01]  /*0980*/  @!UP1 SYNCS.EXCH.64 URZ, [UR8+0xe8], UR4 ;  /* 0x0000e804083f95b2 */ /* 0x0002220008000100 */
[----:B------:R-:W-:Y:S01]  /*0990*/  NOP ;  /* 0x0000000000007918 */ /* 0x000fe20000000000 */
[----:B------:R-:W-:-:S02]  /*09a0*/  @P2 SEL R13, RZ, 0x1, P5 ;  /* 0x00000001ff0d2807 */ /* 0x000fc40002800000 */
[----:B------:R-:W-:Y:S02]  /*09b0*/  ISETP.NE.AND P4, PT, R5, RZ, PT ;  /* 0x000000ff0500720c */ /* 0x000fe40003f85270 */
[----:B------:R-:W-:Y:S02]  /*09c0*/  LOP3.LUT R13, R13, R2, RZ, 0xc0, !PT ;  /* 0x000000020d0d7212 */ /* 0x000fe400078ec0ff */
[----:B------:R-:W-:Y:S01]  /*09d0*/  SEL R0, R0, 0x2, P6 ;  /* 0x0000000200007807 */ /* 0x000fe20003000000 */
[----:B------:R1:W2:Y:S01]  /*09e0*/  @!UP2 SYNCS.EXCH.64 URZ, [UR9+0xc0], UR6 ;  /* 0x0000c006093fa5b2 */ /* 0x0002a20008000100 */
[----:B------:R1:W4:Y:S01]  /*09f0*/  @!UP3 SYNCS.EXCH.64 URZ, [UR9+0xc8], UR6 ;  /* 0x0000c806093fb5b2 */ /* 0x0003220008000100 */
[----:B------:R1:W0:Y:S01]  /*0a00*/  @!UP4 SYNCS.EXCH.64 URZ, [UR9+0xd0], UR6 ;  /* 0x0000d006093fc5b2 */ /* 0x0002220008000100 */
[----:B------:R1:W0:Y:S01]  /*0a10*/  @!UP5 SYNCS.EXCH.64 URZ, [UR9+0xd8], UR6 ;  /* 0x0000d806093fd5b2 */ /* 0x0002220008000100 */
[----:B------:R-:W-:Y:S01]  /*0a20*/  NOP ;  /* 0x0000000000007918 */ /* 0x000fe20000000000 */
[----:B-1-3--:R-:W-:Y:S05]  /*0a30*/  @!P3 BRA `(.L_x_4) ;  /* 0x000000000008b947 */ /* 0x00afea0003800000 */
[----:B0-2-4-:R-:W-:Y:S01]  /*0a40*/  UCGABAR_ARV ;  /* 0x00000000000079c7 */ /* 0x015fe20008000000 */
[----:B------:R-:W-:Y:S05]  /*0a50*/  BRA `(.L_x_5) ;  /* 0x0000000000047947 */ /* 0x000fea0003800000 */
.L_x_4:
[----:B0-2-4-:R-:W-:Y:S01]  /*0a60*/  NOP ;  /* 0x0000000000007918 */ /* 0x015fe20000000000 */
.L_x_5:
[----:B------:R-:W-:Y:S01]  /*0a70*/  ULDC.64 UR4, c[0x0][0x598] ;  /* 0x0001660000047ab9 */ /* 0x000fe20000000a00 */
[----:B------:R-:W-:Y:S01]  /*0a80*/  ULDC.64 UR20, c[0x0][0x208] ;  /* 0x0000820000147ab9 */ /* 0x000fe20000000a00 */
[----:B------:R-:W-:-:S04]  /*0a90*/  ISETP.NE.U32.AND P0, PT, RZ, UR4, PT ;  /* 0x00000004ff007c0c */ /* 0x000fc8000bf05070 */
[----:B------:R-:W-:-:S13]  /*0aa0*/  ISETP.NE.AND.EX P0, PT, RZ, UR5, PT, P0 ;  /* 0x00000005ff007c0c */ /* 0x000fda000bf05300 */
[----:B------:R-:W-:Y:S05]  /*0ab0*/  @!P0 BRA `(.L_x_6) ;  /* 0x00000000001c8947 */ /* 0x000fea0003800000 */
[----:B------:R-:W0:Y:S02]  /*0ac0*/  LDC.64 R2, c[0x0][0x598] ;  /* 0x00016600ff027b82 */ /* 0x000e240000000a00 */
[----:B0-----:R-:W2:Y:S02]  /*0ad0*/  LDG.E.64 R2, desc[UR20][R2.64] ;  /* 0x0000001402027981 */ /* 0x001ea4000c1e1b00 */
[----:B--2---:R-:W-:-:S04]  /*0ae0*/  ISETP.NE.U32.AND P0, PT, R2, RZ, PT ;  /* 0x000000ff0200720c */ /* 0x004fc80003f05070 */
[----:B------:R-:W-:-:S13]  /*0af0*/  ISETP.NE.AND.EX P0, PT, R3, RZ, PT, P0 ;  /* 0x000000ff0300720c */ /* 0x000fda0003f05300 */
[----:B------:R-:W-:Y:S05]  /*0b00*/  @!P0 BRA `(.L_x_6) ;  /* 0x0000000000088947 */ /* 0x000fea0003800000 */
[----:B------:R0:W5:Y:S01]  /*0b10*/  LD.E R16, desc[UR20][R2.64] ;  /* 0x0000001402107980 */ /* 0x000162000c101900 */
[----:B------:R-:W-:Y:S05]  /*0b20*/  BRA `(.L_x_7) ;  /* 0x0000000000207947 */ /* 0x000fea0003800000 */
.L_x_6:
[----:B------:R-:W-:Y:S02]  /*0b30*/  ULDC.64 UR4, c[0x0][0x588] ;  /* 0x0001620000047ab9 */ /* 0x000fe40000000a00 */
[----:B------:R-:W-:-:S04]  /*0b40*/  ISETP.NE.U32.AND P0, PT, RZ, UR4, PT ;  /* 0x00000004ff007c0c */ /* 0x000fc8000bf05070 */
[----:B------:R-:W-:-:S13]  /*0b50*/  ISETP.NE.AND.EX P0, PT, RZ, UR5, PT, P0 ;  /* 0x00000005ff007c0c */ /* 0x000fda000bf05300 */
[----:B------:R-:W-:Y:S05]  /*0b60*/  @!P0 BRA `(.L_x_8) ;  /* 0x00000000000c8947 */ /* 0x000fea0003800000 */
[----:B------:R-:W0:Y:S02]  /*0b70*/  LDC.64 R16, c[0x0][0x588] ;  /* 0x00016200ff107b82 */ /* 0x000e240000000a00 */
[----:B0-----:R1:W5:Y:S01]  /*0b80*/  LDG.E R16, desc[UR20][R16.64] ;  /* 0x0000001410107981 */ /* 0x001362000c1e1900 */
[----:B------:R-:W-:Y:S05]  /*0b90*/  BRA `(.L_x_7) ;  /* 0x0000000000047947 */ /* 0x000fea0003800000 */
.L_x_8:
[----:B------:R-:W2:Y:S02]  /*0ba0*/  LDC R16, c[0x0][0x580] ;  /* 0x00016000ff107b82 */ /* 0x000ea40000000800 */
.L_x_7:
[----:B------:R-:W-:Y:S02]  /*0bb0*/  ULDC.64 UR4, c[0x0][0x5a0] ;  /* 0x0001680000047ab9 */ /* 0x000fe40000000a00 */
[----:B------:R-:W-:-:S04]  /*0bc0*/  ISETP.NE.U32.AND P0, PT, RZ, UR4, PT ;  /* 0x00000004ff007c0c */ /* 0x000fc8000bf05070 */
[----:B------:R-:W-:-:S13]  /*0bd0*/  ISETP.NE.AND.EX P0, PT, RZ, UR5, PT, P0 ;  /* 0x00000005ff007c0c */ /* 0x000fda000bf05300 */
[----:B------:R-:W-:Y:S05]  /*0be0*/  @!P0 BRA `(.L_x_9) ;  /* 0x00000000001c8947 */ /* 0x000fea0003800000 */
[----:B0-----:R-:W0:Y:S02]  /*0bf0*/  LDC.64 R2, c[0x0][0x5a0] ;  /* 0x00016800ff027b82 */ /* 0x001e240000000a00 */
[----:B0-----:R-:W3:Y:S02]  /*0c00*/  LDG.E.64 R2, desc[UR20][R2.64] ;  /* 0x0000001402027981 */ /* 0x001ee4000c1e1b00 */
[----:B---3--:R-:W-:-:S04]  /*0c10*/  ISETP.NE.U32.AND P0, PT, R2, RZ, PT ;  /* 0x000000ff0200720c */ /* 0x008fc80003f05070 */
[----:B------:R-:W-:-:S13]  /*0c20*/  ISETP.NE.AND.EX P0, PT, R3, RZ, PT, P0 ;  /* 0x000000ff0300720c */ /* 0x000fda0003f05300 */
[----:B------:R-:W-:Y:S05]  /*0c30*/  @!P0 BRA `(.L_x_9) ;  /* 0x0000000000088947 */ /* 0x000fea0003800000 */
[----:B-1----:R0:W5:Y:S01]  /*0c40*/  LD.E R17, desc[UR20][R2.64] ;  /* 0x0000001402117980 */ /* 0x002162000c101900 */
[----:B------:R-:W-:Y:S05]  /*0c50*/  BRA `(.L_x_10) ;  /* 0x0000000000207947 */ /* 0x000fea0003800000 */
.L_x_9:
[----:B------:R-:W-:Y:S02]  /*0c60*/  ULDC.64 UR4, c[0x0][0x590] ;  /* 0x0001640000047ab9 */ /* 0x000fe40000000a00 */
[----:B------:R-:W-:-:S04]  /*0c70*/  ISETP.NE.U32.AND P0, PT, RZ, UR4, PT ;  /* 0x00000004ff007c0c */ /* 0x000fc8000bf05070 */
[----:B------:R-:W-:-:S13]  /*0c80*/  ISETP.NE.AND.EX P0, PT, RZ, UR5, PT, P0 ;  /* 0x00000005ff007c0c */ /* 0x000fda000bf05300 */
[----:B------:R-:W-:Y:S05]  /*0c90*/  @!P0 BRA `(.L_x_11) ;  /* 0x00000000000c8947 */ /* 0x000fea0003800000 */
[----:B0-----:R-:W1:Y:S02]  /*0ca0*/  LDC.64 R2, c[0x0][0x590] ;  /* 0x00016400ff027b82 */ /* 0x001e640000000a00 */
[----:B-1----:R1:W5:Y:S01]  /*0cb0*/  LDG.E R17, desc[UR20][R2.64] ;  /* 0x0000001402117981 */ /* 0x002362000c1e1900 */
[----:B------:R-:W-:Y:S05]  /*0cc0*/  BRA `(.L_x_10) ;  /* 0x0000000000047947 */ /* 0x000fea0003800000 */
.L_x_11:
[----:B-1----:R-:W3:Y:S02]  /*0cd0*/  LDC R17, c[0x0][0x584] ;  /* 0x00016100ff117b82 */ /* 0x002ee40000000800 */
.L_x_10:
[----:B01----:R-:W0:Y:S01]  /*0ce0*/  LDC R2, c[0x0][0x65c] ;  /* 0x00019700ff027b82 */ /* 0x003e220000000800 */
[----:B------:R-:W-:Y:S01]  /*0cf0*/  ULDC UR8, c[0x0][0x28c] ;  /* 0x0000a30000087ab9 */ /* 0x000fe20000000800 */
[----:B------:R-:W-:Y:S01]  /*0d00*/  ISETP.NE.AND P0, PT, R5, 0x2, PT ;  /* 0x000000020500780c */ /* 0x000fe20003f05270 */
[----:B------:R-:W-:Y:S01]  /*0d10*/  UIADD3 UR8, UR8, 0xff, URZ ;  /* 0x000000ff08087890 */ /* 0x000fe2000fffe03f */
[----:B------:R-:W-:Y:S01]  /*0d20*/  UMOV UR4, URZ ;  /* 0x0000003f00047c82 */ /* 0x000fe20008000000 */
[----:B------:R-:W-:Y:S02]  /*0d30*/  UMOV UR5, URZ ;  /* 0x0000003f00057c82 */ /* 0x000fe40008000000 */
[----:B------:R-:W-:-:S04]  /*0d40*/  USHF.R.S32.HI UR9, URZ, 0x1f, UR8 ;  /* 0x0000001f3f097899 */ /* 0x000fc80008011408 */
[----:B------:R-:W-:-:S04]  /*0d50*/  ULEA.HI UR9, UR9, UR8, URZ, 0x8 ;  /* 0x0000000809097291 */ /* 0x000fc8000f8f403f */
[----:B------:R-:W-:Y:S01]  /*0d60*/  USHF.R.S32.HI UR13, URZ, 0x8, UR9 ;  /* 0x000000083f0d7899 */ /* 0x000fe20008011409 */
[----:B0-----:R-:W-:Y:S01]  /*0d70*/  ISETP.NE.AND P2, PT, R2, 0x1, PT ;  /* 0x000000010200780c */ /* 0x001fe20003f45270 */
[----:B------:R-:W-:-:S12]  /*0d80*/  IMAD.U32 R2, RZ, RZ, UR12 ;  /* 0x0000000cff027e24 */ /* 0x000fd8000f8e00ff */
[----:B------:R-:W0:Y:S01]  /*0d90*/  @P2 LDC R9, c[0x0][0x10] ;  /* 0x00000400ff092b82 */ /* 0x000e220000000800 */
[----:B------:R-:W-:Y:S02]  /*0da0*/  @P2 IMAD.MOV.U32 R15, RZ, RZ, RZ ;  /* 0x000000ffff0f2224 */ /* 0x000fe400078e00ff */
[----:B------:R-:W-:-:S05]  /*0db0*/  @P2 IMAD.MOV.U32 R3, RZ, RZ, RZ ;  /* 0x000000ffff032224 */ /* 0x000fca00078e00ff */
[----:B------:R-:W1:Y:S01]  /*0dc0*/  @!P2 LDC R7, c[0x0][0xc] ;  /* 0x00000300ff07ab82 */ /* 0x000e620000000800 */
[----:B------:R-:W-:Y:S01]  /*0dd0*/  ULDC UR6, c[0x0][0xc] ;  /* 0x0000030000067ab9 */ /* 0x000fe20000000800 */
[----:B------:R-:W-:Y:S02]  /*0de0*/  ULDC UR7, c[0x0][0x10] ;  /* 0x0000040000077ab9 */ /* 0x000fe40000000800 */
[----:B------:R-:W-:-:S04]  /*0df0*/  UIMAD.WIDE.U32 UR6, UR6, UR7, URZ ;  /* 0x00000007060672a5 */ /* 0x000fc8000f8e003f */
[----:B------:R-:W4:Y:S01]  /*0e00*/  LDC R10, c[0x0][0x14] ;  /* 0x00000500ff0a7b82 */ /* 0x000f220000000800 */
[----:B0-----:R-:W-:-:S04]  /*0e10*/  @P2 IMAD.WIDE.U32 R8, R9, UR12, R14 ;  /* 0x0000000c09082c25 */ /* 0x001fc8000f8e000e */
[----:B------:R-:W-:Y:S02]  /*0e20*/  @P2 IMAD.IADD R9, R9, 0x1, R3 ;  /* 0x0000000109092824 */ /* 0x000fe400078e0203 */
[----:B------:R-:W-:Y:S02]  /*0e30*/  IMAD.MOV.U32 R3, RZ, RZ, RZ ;  /* 0x000000ffff037224 */ /* 0x000fe400078e00ff */
[----:B-1----:R-:W-:-:S04]  /*0e40*/  @!P2 IMAD.WIDE.U32 R4, R14, R7, R2 ;  /* 0x000000070e04a225 */ /* 0x002fc800078e0002 */
[----:B------:R-:W-:Y:S02]  /*0e50*/  @!P2 IMAD.MOV.U32 R8, RZ, RZ, R4 ;  /* 0x000000ffff08a224 */ /* 0x000fe400078e0004 */
[C---:B----4-:R-:W-:Y:S02]  /*0e60*/  IMAD R7, R10.reuse, UR7, RZ ;  /* 0x000000070a077c24 */ /* 0x050fe4000f8e02ff */
[----:B------:R-:W-:Y:S01]  /*0e70*/  IMAD.WIDE.U32 R2, R10, UR6, RZ ;  /* 0x000000060a027c25 */ /* 0x000fe2000f8e00ff */
[----:B------:R-:W-:-:S03]  /*0e80*/  ULDC.64 UR6, c[0x0][0x650] ;  /* 0x0001940000067ab9 */ /* 0x000fc60000000a00 */
[----:B------:R-:W-:Y:S02]  /*0e90*/  @!P2 IMAD.MOV.U32 R9, RZ, RZ, R5 ;  /* 0x000000ffff09a224 */ /* 0x000fe400078e0005 */
[----:B------:R-:W-:Y:S01]  /*0ea0*/  IMAD.IADD R10, R3, 0x1, R7 ;  /* 0x00000001030a7824 */ /* 0x000fe200078e0207 */
[----:B------:R-:W-:Y:S06]  /*0eb0*/  @P0 BRA `(.L_x_12) ;  /* 0x0000000000200947 */ /* 0x000fec0003800000 */
[----:B------:R-:W-:Y:S01]  /*0ec0*/  UISETP.GE.U32.AND UP0, UPT, UR13, 0xb, UPT ;  /* 0x0000000b0d00788c */ /* 0x000fe2000bf06070 */
[----:B------:R-:W-:Y:S01]  /*0ed0*/  IADD3 R8, P0, R8, R2, RZ ;  /* 0x0000000208087210 */ /* 0x000fe20007f1e0ff */
[----:B------:R-:W-:-:S04]  /*0ee0*/  UIMAD.WIDE.U32 UR4, UR13, -0x45d1745d, URZ ;  /* 0xba2e8ba30d0478a5 */ /* 0x000fc8000f8e003f */
[----:B------:R-:W-:Y:S01]  /*0ef0*/  USHF.R.U32.HI UR4, URZ, 0x3, UR5 ;  /* 0x000000033f047899 */ /* 0x000fe20008011605 */
[----:B------:R-:W-:Y:S02]  /*0f00*/  IMAD.X R9, R10, 0x1, R9, P0 ;  /* 0x000000010a097824 */ /* 0x000fe400000e0609 */
[----:B------:R-:W-:Y:S02]  /*0f10*/  UMOV UR5, URZ ;  /* 0x0000003f00057c82 */ /* 0x000fe40008000000 */
[----:B------:R-:W-:Y:S02]  /*0f20*/  @UP0 ULOP3.LUT UR5, UR4, 0x1, URZ, 0xc0, !UPT ;  /* 0x0000000104050892 */ /* 0x000fe4000f8ec03f */
[----:B------:R-:W-:-:S12]  /*0f30*/  UIMAD UR4, UR4, -0xb, UR13 ;  /* 0xfffffff5040478a4 */ /* 0x000fd8000f8e020d */
.L_x_12:
[----:B------:R-:W-:Y:S01]  /*0f40*/  ISETP.GE.U32.AND P0, PT, R8, UR6, PT ;  /* 0x0000000608007c0c */ /* 0x000fe2000bf06070 */
[----:B------:R-:W-:Y:S01]  /*0f50*/  IMAD.MOV.U32 R5, RZ, RZ, -0x1 ;  /* 0xffffffffff057424 */ /* 0x000fe200078e00ff */
[----:B------:R-:W-:Y:S01]  /*0f60*/  PRMT R20, RZ, 0x7610, R20 ;  /* 0x00007610ff147816 */ /* 0x000fe20000000014 */
[----:B------:R-:W-:Y:S01]  /*0f70*/  IMAD.MOV.U32 R7, RZ, RZ, -0x1 ;  /* 0xffffffffff077424 */ /* 0x000fe200078e00ff */
[----:B------:R-:W-:Y:S01]  /*0f80*/  ISETP.GE.U32.AND.EX P0, PT, R9, UR7, PT, P0 ;  /* 0x0000000709007c0c */ /* 0x000fe2000bf06100 */
[----:B------:R-:W-:-:S12]  /*0f90*/  IMAD.MOV.U32 R4, RZ, RZ, -0x1 ;  /* 0xffffffffff047424 */ /* 0x000fd800078e00ff */
[----:B------:R-:W-:Y:S05]  /*0fa0*/  @P0 BRA `(.L_x_13) ;  /* 0x0000000400240947 */ /* 0x000fea0003800000 */
[----:B------:R-:W0:Y:S01]  /*0fb0*/  LDC.64 R30, c[0x0][0x628] ;  /* 0x00018a00ff1e7b82 */ /* 0x000e220000000a00 */
[----:B------:R-:W-:Y:S02]  /*0fc0*/  IMAD.MOV.U32 R4, RZ, RZ, R8 ;  /* 0x000000ffff047224 */ /* 0x000fe400078e0008 */
[----:B------:R-:W-:-:S05]  /*0fd0*/  IMAD.MOV.U32 R5, RZ, RZ, R9 ;  /* 0x000000ffff057224 */ /* 0x000fca00078e0009 */
[----:B------:R-:W1:Y:S08]  /*0fe0*/  LDC R24, c[0x0][0x630] ;  /* 0x00018c00ff187b82 */ /* 0x000e700000000800 */
[----:B------:R-:W4:Y:S01]  /*0ff0*/  LDC.64 R32, c[0x0][0x620] ;  /* 0x00018800ff207b82 */ /* 0x000f220000000a00 */
[----:B0-----:R-:W-:-:S04]  /*1000*/  ISETP.NE.U32.AND P0, PT, R30, RZ, PT ;  /* 0x000000ff1e00720c */ /* 0x001fc80003f05070 */
[----:B------:R-:W-:-:S13]  /*1010*/  ISETP.NE.AND.EX P0, PT, R31, RZ, PT, P0 ;  /* 0x000000ff1f00720c */ /* 0x000fda0003f05300 */
[----:B-1--4-:R-:W-:Y:S05]  /*1020*/  @!P0 BRA `(.L_x_14) ;  /* 0x0000000000288947 */ /* 0x012fea0003800000 */
[----:B------:R-:W0:Y:S02]  /*1030*/  LDC R7, c[0x0][0x634] ;  /* 0x00018d00ff077b82 */ /* 0x000e240000000800 */
[----:B0-----:R-:W-:-:S05]  /*1040*/  IADD3 R7, P0, R8, R7, RZ ;  /* 0x0000000708077210 */ /* 0x001fca0007f1e0ff */
[----:B------:R-:W-:-:S04]  /*1050*/  IMAD.X R29, RZ, RZ, R9, P0 ;  /* 0x000000ffff1d7224 */ /* 0x000fc800000e0609 */
[----:B------:R-:W-:-:S04]  /*1060*/  IMAD.WIDE.U32 R4, R29, R30, RZ ;  /* 0x0000001e1d047225 */ /* 0x000fc800078e00ff */
[----:B------:R-:W-:-:S04]  /*1070*/  IMAD.WIDE.U32 R20, P0, R7, R31, R4 ;  /* 0x0000001f07147225 */ /* 0x000fc80007800004 */
[----:B------:R-:W-:-:S04]  /*1080*/  IMAD.WIDE.U32 R4, R7, R30, RZ ;  /* 0x0000001e07047225 */ /* 0x000fc800078e00ff */
[----:B------:R-:W-:Y:S01]  /*1090*/  IMAD.X R23, RZ, RZ, RZ, P0 ;  /* 0x000000ffff177224 */ /* 0x000fe200000e06ff */
[----:B------:R-:W-:Y:S01]  /*10a0*/  IADD3 RZ, P0, R5, R20, RZ ;  /* 0x0000001405ff7210 */ /* 0x000fe20007f1e0ff */
[----:B------:R-:W-:-:S04]  /*10b0*/  IMAD.MOV.U32 R22, RZ, RZ, R21 ;  /* 0x000000ffff167224 */ /* 0x000fc800078e0015 */
[----:B------:R-:W-:-:S08]  /*10c0*/  IMAD.WIDE.U32.X R4, R29, R31, R22, P0 ;  /* 0x0000001f1d047225 */ /* 0x000fd000000e0416 */
.L_x_14:
[----:B------:R-:W0:Y:S01]  /*10d0*/  LDC.64 R34, c[0x0][0x640] ;  /* 0x00019000ff227b82 */ /* 0x000e220000000a00 */
[-CC-:B------:R-:W-:Y:S01]  /*10e0*/  SHF.R.U64 R38, R4, R24.reuse, R5.reuse ;  /* 0x0000001804267219 */ /* 0x180fe20000001205 */
[----:B------:R-:W-:Y:S01]  /*10f0*/  IMAD.MOV.U32 R37, RZ, RZ, 0x1 ;  /* 0x00000001ff257424 */ /* 0x000fe200078e00ff */
[----:B------:R-:W-:Y:S02]  /*1100*/  SHF.R.U32.HI R4, RZ, R24, R5 ;  /* 0x00000018ff047219 */ /* 0x000fe40000011605 */
[----:B------:R-:W-:-:S03]  /*1110*/  IADD3 R7, P0, RZ, -R38, RZ ;  /* 0x80000026ff077210 */ /* 0x000fc60007f1e0ff */
[----:B------:R-:W1:Y:S02]  /*1120*/  LDC R22, c[0x0][0x618] ;  /* 0x00018600ff167b82 */ /* 0x000e640000000800 */
[----:B------:R-:W-:-:S04]  /*1130*/  IMAD.X R5, RZ, RZ, ~R4, P0 ;  /* 0x000000ffff057224 */ /* 0x000fc800000e0e04 */
[-C--:B------:R-:W-:Y:S02]  /*1140*/  IMAD R20, R5, R32.reuse, RZ ;  /* 0x0000002005147224 */ /* 0x080fe400078e02ff */
[----:B------:R-:W4:Y:S01]  /*1150*/  LDC R28, c[0x0][0x608] ;  /* 0x00018200ff1c7b82 */ /* 0x000f220000000800 */
[----:B------:R-:W-:-:S04]  /*1160*/  IMAD.WIDE.U32 R4, R7, R32, R8 ;  /* 0x0000002007047225 */ /* 0x000fc800078e0008 */
[----:B------:R-:W-:-:S03]  /*1170*/  IMAD R7, R7, R33, R20 ;  /* 0x0000002107077224 */ /* 0x000fc600078e0214 */
[----:B------:R-:W2:Y:S01]  /*1180*/  LDC R30, c[0x0][0x658] ;  /* 0x00019600ff1e7b82 */ /* 0x000ea20000000800 */
[----:B------:R-:W-:Y:S01]  /*1190*/  IMAD.IADD R5, R5, 0x1, R7 ;  /* 0x0000000105057824 */ /* 0x000fe200078e0207 */
[----:B0-----:R-:W-:Y:S01]  /*11a0*/  ISETP.NE.U32.AND P0, PT, R34, RZ, PT ;  /* 0x000000ff2200720c */ /* 0x001fe20003f05070 */
[----:B------:R-:W-:-:S03]  /*11b0*/  IMAD.MOV.U32 R7, RZ, RZ, -0x1 ;  /* 0xffffffffff077424 */ /* 0x000fc600078e00ff */
[----:B------:R-:W-:Y:S02]  /*11c0*/  ISETP.NE.AND.EX P0, PT, R35, RZ, PT, P0 ;  /* 0x000000ff2300720c */ /* 0x000fe40003f05300 */
[----:B------:R-:W0:Y:S01]  /*11d0*/  LDC R31, c[0x0][0x600] ;  /* 0x00018000ff1f7b82 */ /* 0x000e220000000800 */
[-CC-:B-1----:R-:W-:Y:S02]  /*11e0*/  SHF.R.U64 R24, R4, R22.reuse, R5.reuse ;  /* 0x0000001604187219 */ /* 0x182fe40000001205 */
[----:B------:R-:W-:-:S05]  /*11f0*/  SHF.R.U32.HI R5, RZ, R22, R5 ;  /* 0x00000016ff057219 */ /* 0x000fca0000011605 */
[----:B------:R-:W1:Y:S01]  /*1200*/  LDC R32, c[0x0][0x648] ;  /* 0x00019200ff207b82 */ /* 0x000e620000000800 */
[-CC-:B----4-:R-:W-:Y:S02]  /*1210*/  SHF.R.U64 R40, R24, R28.reuse, R5.reuse ;  /* 0x0000001c18287219 */ /* 0x190fe40000001205 */
[----:B------:R-:W-:-:S05]  /*1220*/  SHF.R.U32.HI R5, RZ, R28, R5 ;  /* 0x0000001cff057219 */ /* 0x000fca0000011605 */
[----:B------:R-:W4:Y:S01]  /*1230*/  LDC R33, c[0x0][0x638] ;  /* 0x00018e00ff217b82 */ /* 0x000f220000000800 */
[-C--:B--2---:R-:W-:Y:S02]  /*1240*/  SHF.L.U32 R4, R7, R30.reuse, RZ ;  /* 0x0000001e07047219 */ /* 0x084fe400000006ff */
[--C-:B------:R-:W-:Y:S02]  /*1250*/  SHF.R.U64 R28, R40, R30, R5.reuse ;  /* 0x0000001e281c7219 */ /* 0x100fe40000001205 */
[----:B------:R-:W-:Y:S02]  /*1260*/  LOP3.LUT R7, RZ, R4, RZ, 0x33, !PT ;  /* 0x00000004ff077212 */ /* 0x000fe400078e33ff */
[----:B------:R-:W-:Y:S01]  /*1270*/  SHF.R.U32.HI R5, RZ, R30, R5 ;  /* 0x0000001eff057219 */ /* 0x000fe20000011605 */
[----:B------:R-:W2:Y:S01]  /*1280*/  LDC R36, c[0x0][0x610] ;  /* 0x00018400ff247b82 */ /* 0x000ea20000000800 */
[----:B------:R-:W-:Y:S01]  /*1290*/  IMAD.MOV.U32 R4, RZ, RZ, R28 ;  /* 0x000000ffff047224 */ /* 0x000fe200078e001c */
[----:B------:R-:W-:Y:S06]  /*12a0*/  @!P0 BRA `(.L_x_15) ;  /* 0x0000000000288947 */ /* 0x000fec0003800000 */
[----:B------:R-:W3:Y:S02]  /*12b0*/  LDC R23, c[0x0][0x64c] ;  /* 0x00019300ff177b82 */ /* 0x000ee40000000800 */
[----:B---3--:R-:W-:-:S05]  /*12c0*/  IADD3 R23, P0, R28, R23, RZ ;  /* 0x000000171c177210 */ /* 0x008fca0007f1e0ff */
        /* <DEDUP_REMOVED lines=8> */
.L_x_15:
[----:B-1----:R-:W-:Y:S01]  /*1350*/  SHF.R.U64 R5, R4, R32, R5 ;  /* 0x0000002004057219 */ /* 0x002fe20000001205 */
[----:B0-----:R-:W-:Y:S01]  /*1360*/  VIADD R15, R31, 0xffffffff ;  /* 0xffffffff1f0f7836 */ /* 0x001fe20000000000 */
[----:B------:R-:W-:Y:S01]  /*1370*/  SHF.L.U32 R4, R37, R30, RZ ;  /* 0x0000001e25047219 */ /* 0x000fe200000006ff */
[----:B------:R-:W-:Y:S01]  /*1380*/  @P2 IMAD R25, R27, R26, R14 ;  /* 0x0000001a1b192224 */ /* 0x000fe200078e020e */
[----:B------:R-:W-:Y:S01]  /*1390*/  LOP3.LUT R7, R40, R7, RZ, 0xc0, !PT ;  /* 0x0000000728077212 */ /* 0x000fe200078ec0ff */
[----:B------:R-:W-:Y:S01]  /*13a0*/  IMAD.MOV R20, RZ, RZ, -R5 ;  /* 0x000000ffff147224 */ /* 0x000fe200078e0a05 */
[----:B------:R-:W-:-:S03]  /*13b0*/  LOP3.LUT R15, R24, R15, RZ, 0xc0, !PT ;  /* 0x0000000f180f7212 */ /* 0x000fc600078ec0ff */
[----:B------:R-:W-:Y:S02]  /*13c0*/  IMAD R14, R4, R5, R7 ;  /* 0x00000005040e7224 */ /* 0x000fe400078e0207 */
[----:B----4-:R-:W-:Y:S02]  /*13d0*/  IMAD R4, R20, R33, R28 ;  /* 0x0000002114047224 */ /* 0x010fe400078e021c */
[----:B--2---:R-:W-:Y:S02]  /*13e0*/  IMAD R5, R14, R36, R25 ;  /* 0x000000240e057224 */ /* 0x004fe400078e0219 */
[----:B------:R-:W-:Y:S02]  /*13f0*/  IMAD R4, R4, R31, R15 ;  /* 0x0000001f04047224 */ /* 0x000fe400078e020f */
[----:B------:R-:W-:-:S03]  /*1400*/  IMAD.MOV.U32 R20, RZ, RZ, 0x1 ;  /* 0x00000001ff147424 */ /* 0x000fc600078e00ff */
[----:B------:R-:W-:Y:S02]  /*1410*/  SEL R7, R4, R5, !P2 ;  /* 0x0000000504077207 */ /* 0x000fe40005000000 */
[----:B------:R-:W-:Y:S01]  /*1420*/  SEL R5, R5, R4, !P2 ;  /* 0x0000000405057207 */ /* 0x000fe20005000000 */
[----:B------:R-:W-:-:S07]  /*1430*/  IMAD.MOV.U32 R4, RZ, RZ, R38 ;  /* 0x000000ffff047224 */ /* 0x000fce00078e0026 */
.L_x_13:
[----:B------:R-:W-:Y:S05]  /*1440*/  @!P3 BRA `(.L_x_16) ;  /* 0x00000000000cb947 */ /* 0x000fea0003800000 */
[----:B------:R-:W-:Y:S01]  /*1450*/  UCGABAR_WAIT ;  /* 0x0000000000007dc7 */ /* 0x000fe20008000000 */
[----:B------:R-:W-:Y:S01]  /*1460*/  CCTL.IVALL ;  /* 0x00000000ff00798f */ /* 0x000fe20002000000 */
[----:B------:R-:W-:Y:S05]  /*1470*/  BRA `(.L_x_17) ;  /* 0x0000000000047947 */ /* 0x000fea0003800000 */
.L_x_16:
[----:B------:R-:W-:Y:S06]  /*1480*/  BAR.SYNC.DEFER_BLOCKING 0x0 ;  /* 0x0000000000007b1d */ /* 0x000fec0000010000 */
.L_x_17:
[----:B------:R-:W-:Y:S05]  /*1490*/  @!P4 BRA `(.L_x_18) ;  /* 0x000000240078c947 */ /* 0x000fea0003800000 */
[----:B------:R-:W-:-:S13]  /*14a0*/  ISETP.GT.U32.AND P0, PT, R39, 0x1, PT ;  /* 0x000000012700780c */ /* 0x000fda0003f04070 */
[----:B------:R-:W-:Y:S05]  /*14b0*/  @P0 EXIT ;  /* 0x000000000000094d */ /* 0x000fea0003800000 */
.L_x_19:
[----:B------:R-:W-:-:S08]  /*14c0*/  NOP ;  /* 0x0000000000007918 */ /* 0x000fd00000000000 */
[----:B------:R-:W0:Y:S02]  /*14d0*/  USETMAXREG.TRY_ALLOC.CTAPOOL UP0, 0xe8 ;  /* 0x000000e8000079c8 */ /* 0x000e240008000600 */
[----:B0-----:R-:W-:-:S13]  /*14e0*/  PLOP3.LUT P0, PT, PT, PT, UP0, 0x80, 0x0 ;  /* 0x000000000000781c */ /* 0x001fda0003f0f008 */
[----:B------:R-:W-:Y:S05]  /*14f0*/  @!P0 BRA `(.L_x_19) ;  /* 0xfffffffc00f08947 */ /* 0x000fea000383ffff */
[----:B------:R-:W-:-:S13]  /*1500*/  LOP3.LUT P0, RZ, R20, 0xff, RZ, 0xc0, !PT ;  /* 0x000000ff14ff7812 */ /* 0x000fda000780c0ff */
[----:B------:R-:W-:Y:S05]  /*1510*/  @!P0 EXIT ;  /* 0x000000000000894d */ /* 0x000fea0003800000 */
[----:B------:R-:W0:Y:S01]  /*1520*/  S2UR UR6, SR_CgaCtaId ;  /* 0x00000000000679c3 */ /* 0x000e220000008800 */
[----:B------:R-:W-:Y:S01]  /*1530*/  LEA.HI R12, R19, R6, RZ, 0x2 ;  /* 0x00000006130c7211 */ /* 0x000fe200078f10ff */
[----:B------:R-:W-:Y:S01]  /*1540*/  UIADD3 UR7, UR15, -0x1, URZ ;  /* 0xffffffff0f077890 */ /* 0x000fe2000fffe03f */
[----:B------:R-:W-:Y:S01]  /*1550*/  LOP3.LUT R41, R0, 0x1, RZ, 0xfc, !PT ;  /* 0x0000000100297812 */ /* 0x000fe200078efcff */
[----:B------:R-:W-:Y:S01]  /*1560*/  UMOV UR12, 0x400 ;  /* 0x00000400000c7882 */ /* 0x000fe20000000000 */
[--C-:B------:R-:W-:Y:S01]  /*1570*/  SHF.R.S32.HI R14, RZ, 0x2, R12.reuse ;  /* 0x00000002ff0e7819 */ /* 0x100fe2000001140c */
[----:B------:R-:W-:Y:S01]  /*1580*/  UISETP.LT.AND UP0, UPT, UR13, 0x1, UPT ;  /* 0x000000010d00788c */ /* 0x000fe2000bf01270 */
[----:B------:R-:W-:Y:S01]  /*1590*/  SHF.R.S32.HI R15, RZ, 0x1f, R12 ;  /* 0x0000001fff0f7819 */ /* 0x000fe2000001140c */
[----:B------:R-:W-:Y:S02]  /*15a0*/  USHF.L.U32 UR19, UR13, 0x1, URZ ;  /* 0x000000010d137899 */ /* 0x000fe4000800063f */
[----:B------:R-:W-:Y:S01]  /*15b0*/  USEL UR14, UR13, 0x1, UP0 ;  /* 0x000000010d0e7887 */ /* 0x000fe20008000000 */
[----:B------:R-:W-:Y:S01]  /*15c0*/  LEA.HI R15, R15, R14, RZ, 0x3 ;  /* 0x0000000e0f0f7211 */ /* 0x000fe200078f18ff */
[----:B------:R-:W-:-:S02]  /*15d0*/  UISETP.NE.AND UP0, UPT, UR7, URZ, UPT ;  /* 0x0000003f0700728c */ /* 0x000fc4000bf05270 */
[----:B------:R-:W-:Y:S01]  /*15e0*/  UIADD3 UR14, -UR14, UR13, URZ ;  /* 0x0000000d0e0e7290 */ /* 0x000fe2000fffe13f */
[----:B------:R-:W-:Y:S01]  /*15f0*/  LOP3.LUT R15, R15, 0xfffffff8, RZ, 0xc0, !PT ;  /* 0xfffffff80f0f7812 */ /* 0x000fe200078ec0ff */
[----:B------:R-:W-:-:S04]  /*1600*/  USEL UR9, URZ, 0x1, UP0 ;  /* 0x000000013f097887 */ /* 0x000fc80008000000 */
[----:B------:R-:W-:Y:S01]  /*1610*/  IMAD.IADD R14, R14, 0x1, -R15 ;  /* 0x000000010e0e7824 */ /* 0x000fe200078e0a0f */
[----:B------:R-:W-:Y:S01]  /*1620*/  LEA.HI R15, R19, R6, RZ, 0x5 ;  /* 0x00000006130f7211 */ /* 0x000fe200078f28ff */
[----:B------:R-:W-:Y:S01]  /*1630*/  IMAD.U32 R40, RZ, RZ, UR9 ;  /* 0x00000009ff287e24 */ /* 0x000fe2000f8e00ff */
[----:B------:R-:W-:Y:S01]  /*1640*/  LOP3.LUT R19, R12, 0xfffffffc, RZ, 0xc0, !PT ;  /* 0xfffffffc0c137812 */ /* 0x000fe200078ec0ff */
[----:B0-----:R-:W-:Y:S01]  /*1650*/  ULEA UR12, UR6, UR12, 0x18 ;  /* 0x0000000c060c7291 */ /* 0x001fe2000f8ec03f */
[----:B------:R-:W-:Y:S01]  /*1660*/  SHF.R.S32.HI R21, RZ, 0x5, R15 ;  /* 0x00000005ff157819 */ /* 0x000fe2000001140f */
[----:B------:R-:W-:Y:S01]  /*1670*/  USHF.L.U32 UR6, UR7, 0x3, URZ ;  /* 0x0000000307067899 */ /* 0x000fe2000800063f */
[--C-:B------:R-:W-:Y:S01]  /*1680*/  SHF.R.S32.HI R15, RZ, 0x1f, R14.reuse ;  /* 0x0000001fff0f7819 */ /* 0x100fe2000001140e */
[----:B------:R-:W-:Y:S01]  /*1690*/  UIADD3 UR7, UR12, 0x2c180, URZ ;  /* 0x0002c1800c077890 */ /* 0x000fe2000fffe03f */
[----:B------:R-:W-:Y:S01]  /*16a0*/  IMAD.IADD R12, R6, 0x1, -R19 ;  /* 0x00000001060c7824 */ /* 0x000fe200078e0a13 */
[----:B------:R-:W-:Y:S01]  /*16b0*/  ULOP3.LUT UR6, UR6, 0x8, URZ, 0xc0, !UPT ;  /* 0x0000000806067892 */ /* 0x000fe2000f8ec03f */
[C-C-:B------:R-:W-:Y:S01]  /*16c0*/  IMAD R18, R21.reuse, -0x10, -R14.reuse ;  /* 0xfffffff015127824 */ /* 0x140fe200078e0a0e */
[----:B------:R-:W-:Y:S01]  /*16d0*/  UIADD3 UR8, UR12, 0x180, URZ ;  /* 0x000001800c087890 */ /* 0x000fe2000fffe03f */
[----:B------:R-:W-:Y:S01]  /*16e0*/  IMAD.WIDE R14, R21, 0x10, R14 ;  /* 0x00000010150e7825 */ /* 0x000fe200078e020e */
[----:B------:R-:W-:-:S02]  /*16f0*/  USHF.R.U32.HI UR7, URZ, 0x4, UR7 ;  /* 0x000000043f077899 */ /* 0x000fc40008011607 */
[----:B------:R-:W-:Y:S02]  /*1700*/  USHF.R.U32.HI UR8, URZ, 0x4, UR8 ;  /* 0x000000043f087899 */ /* 0x000fe40008011608 */
[----:B------:R-:W-:Y:S02]  /*1710*/  ULOP3.LUT UR23, UR6, 0x8, URZ, 0x3c, !UPT ;  /* 0x0000000806177892 */ /* 0x000fe4000f8e3c3f */
[----:B------:R-:W-:Y:S02]  /*1720*/  ULOP3.LUT UR16, UR6, 0x18, URZ, 0x3c, !UPT ;  /* 0x0000001806107892 */ /* 0x000fe4000f8e3c3f */
[----:B------:R-:W-:Y:S01]  /*1730*/  UIADD3 UR22, UR12, 0xc0, URZ ;  /* 0x000000c00c167890 */ /* 0x000fe2000fffe03f */
[----:B------:R-:W-:Y:S01]  /*1740*/  ULDC UR6, c[0x0][0x284] ;  /* 0x0000a10000067ab9 */ /* 0x000fe20000000800 */
[----:B------:R-:W-:Y:S01]  /*1750*/  ULOP3.LUT UR7, UR7, 0x3fff, URZ, 0xc0, !UPT ;  /* 0x00003fff07077892 */ /* 0x000fe2000f8ec03f */
[----:B------:R-:W-:Y:S01]  /*1760*/  VIADD R18, R18, UR6 ;  /* 0x0000000612127c36 */ /* 0x000fe20008000000 */
[----:B------:R-:W-:-:S02]  /*1770*/  ULOP3.LUT UR8, UR8, 0x3fff, URZ, 0xc0, !UPT ;  /* 0x00003fff08087892 */ /* 0x000fc4000f8ec03f */
[----:B------:R-:W-:Y:S02]  /*1780*/  ULEA UR15, UR15, UR22, 0x3 ;  /* 0x000000160f0f7291 */ /* 0x000fe4000f8e183f */
[----:B------:R-:W-:Y:S02]  /*1790*/  ULOP3.LUT UR17, UR7, 0x10000, URZ, 0xfc, !UPT ;  /* 0x0001000007117892 */ /* 0x000fe4000f8efc3f */
[----:B------:R-:W-:-:S12]  /*17a0*/  ULOP3.LUT UR18, UR8, 0x10000, URZ, 0xfc, !UPT ;  /* 0x0001000008127892 */ /* 0x000fd8000f8efc3f */
.L_x_62:
[----:B------:R-:W-:Y:S01]  /*17b0*/  SHF.L.U32 R6, R40, 0x1f, RZ ;  /* 0x0000001f28067819 */ /* 0x000fe200000006ff */
[----:B------:R-:W0:Y:S01]  /*17c0*/  LDC R19, c[0x0][0x28c] ;  /* 0x0000a300ff137b82 */ /* 0x000e220000000800 */
[----:B------:R-:W-:Y:S01]  /*17d0*/  UMOV UR6, URZ ;  /* 0x0000003f00067c82 */ /* 0x000fe20008000000 */
[----:B------:R-:W-:Y:S01]  /*17e0*/  UMOV UR24, UR4 ;  /* 0x0000000400187c82 */ /* 0x000fe20008000000 */
[----:B------:R-:W1:Y:S01]  /*17f0*/  SYNCS.PHASECHK.TRANS64.TRYWAIT P0, [UR15+-0x8], R6 ;  /* 0xfffff806ff0075a7 */ /* 0x000e62000800014f */
[----:B0-----:R-:W-:Y:S01]  /*1800*/  ISETP.GE.AND P1, PT, R19, 0x1, PT ;  /* 0x000000011300780c */ /* 0x001fe20003f26270 */
[----:B-1234-:R-:W-:-:S12]  /*1810*/  @!P0 BRA `(.L_x_20) ;  /* 0x0000003400d08947 */ /* 0x01efd80003800000 */
.L_x_91:
[----:B------:R-:W-:Y:S01]  /*1820*/  UMOV UR7, URZ ;  /* 0x0000003f00077c82 */ /* 0x000fe20008000000 */
[----:B------:R-:W-:Y:S01]  /*1830*/  UMOV UR8, URZ ;  /* 0x0000003f00087c82 */ /* 0x000fe20008000000 */
[----:B0-----:R-:W-:Y:S01]  /*1840*/  IMAD.MOV.U32 R19, RZ, RZ, RZ ;  /* 0x000000ffff137224 */ /* 0x001fe200078e00ff */
[----:B------:R-:W-:Y:S02]  /*1850*/  CS2R R32, SRZ ;  /* 0x0000000000207805 */ /* 0x000fe4000001ff00 */
[----:B------:R-:W-:Y:S02]  /*1860*/  CS2R R34, SRZ ;  /* 0x0000000000227805 */ /* 0x000fe4000001ff00 */
[----:B------:R-:W-:Y:S01]  /*1870*/  CS2R R36, SRZ ;  /* 0x0000000000247805 */ /* 0x000fe2000001ff00 */
[----:B------:R-:W-:Y:S01]  /*1880*/  IMAD.MOV.U32 R39, RZ, RZ, RZ ;  /* 0x000000ffff277224 */ /* 0x000fe200078e00ff */
[----:B------:R-:W-:Y:S01]  /*1890*/  CS2R R24, SRZ ;  /* 0x0000000000187805 */ /* 0x000fe2000001ff00 */
[----:B------:R-:W-:Y:S01]  /*18a0*/  IMAD.U32 R23, RZ, RZ, UR5 ;  /* 0x00000005ff177e24 */ /* 0x000fe2000f8e00ff */
[----:B------:R-:W-:-:S02]  /*18b0*/  CS2R R26, SRZ ;  /* 0x00000000001a7805 */ /* 0x000fc4000001ff00 */
[----:B------:R-:W-:Y:S02]  /*18c0*/  CS2R R28, SRZ ;  /* 0x00000000001c7805 */ /* 0x000fe4000001ff00 */
[----:B------:R-:W-:Y:S01]  /*18d0*/  CS2R R30, SRZ ;  /* 0x00000000001e7805 */ /* 0x000fe2000001ff00 */
[----:B------:R-:W-:Y:S06]  /*18e0*/  @!P1 BRA `(.L_x_21) ;  /* 0x00000004004c9947 */ /* 0x000fec0003800000 */
[----:B------:R-:W-:-:S13]  /*18f0*/  ISETP.NE.AND P1, PT, R41, 0x3, PT ;  /* 0x000000032900780c */ /* 0x000fda0003f25270 */
[----:B------:R-:W-:Y:S05]  /*1900*/  @!P1 BRA `(.L_x_22) ;  /* 0x0000000000049947 */ /* 0x000fea0003800000 */
[----:B------:R-:W-:Y:S01]  /*1910*/  BPT.TRAP 0x1 ;  /* 0x000000040000795c */ /* 0x000fe20000300000 */
.L_x_22:
[----:B------:R-:W-:Y:S01]  /*1920*/  ULEA UR6, UR4, UR12, 0x3 ;  /* 0x0000000c04067291 */ /* 0x000fe2000f8e183f */
[----:B------:R-:W-:-:S05]  /*1930*/  IMAD.U32 R6, RZ, RZ, UR5 ;  /* 0x00000005ff067e24 */ /* 0x000fca000f8e00ff */
[----:B------:R-:W-:-:S04]  /*1940*/  SHF.L.U32 R6, R6, 0x1f, RZ ;  /* 0x0000001f06067819 */ /* 0x000fc800000006ff */
[----:B------:R0:W1:Y:S01]  /*1950*/  SYNCS.PHASECHK.TRANS64.TRYWAIT P0, [UR6], R6 ;  /* 0x00000006ff0075a7 */ /* 0x0000620008000146 */
[----:B------:R-:W-:Y:S05]  /*1960*/  @!P1 BRA `(.L_x_23) ;  /* 0x0000000000049947 */ /* 0x000fea0003800000 */
[----:B------:R-:W-:Y:S01]  /*1970*/  BPT.TRAP 0x1 ;  /* 0x000000040000795c */ /* 0x000fe20000300000 */
.L_x_23:
[----:B-1----:R-:W-:Y:S05]  /*1980*/  @P0 BRA `(.L_x_24) ;  /* 0x0000000000080947 */ /* 0x002fea0003800000 */
[----:B------:R-:W1:Y:S02]  /*1990*/  SYNCS.PHASECHK.TRANS64.TRYWAIT P0, [UR6], R6 ;  /* 0x00000006ff0075a7 */ /* 0x000e640008000146 */
[----:B-1----:R-:W-:Y:S05]  /*19a0*/  @!P0 BRA `(.L_x_25) ;  /* 0x0000003400848947 */ /* 0x002fea0003800000 */
.L_x_24:
[----:B------:R-:W-:Y:S01]  /*19b0*/  ULEA UR6, UR4, UR18, 0xa ;  /* 0x0000001204067291 */ /* 0x000fe2000f8e503f */
[----:B------:R-:W-:Y:S01]  /*19c0*/  WARPGROUP.ARRIVE ;  /* 0x00000000000079c5 */ /* 0x000fe20000000000 */
[----:B------:R-:W-:Y:S01]  /*19d0*/  ULEA UR7, UR4, UR17, 0x8 ;  /* 0x0000001104077291 */ /* 0x000fe2000f8e403f */
[----:B-1----:R-:W-:Y:S01]  /*19e0*/  IMAD.MOV.U32 R19, RZ, RZ, RZ ;  /* 0x000000ffff137224 */ /* 0x002fe200078e00ff */
[----:B------:R-:W-:Y:S01]  /*19f0*/  UMOV UR9, 0x40000040 ;  /* 0x4000004000097882 */ /* 0x000fe20000000000 */
[----:B------:R-:W-:Y:S01]  /*1a00*/  UMOV UR11, 0x40000040 ;  /* 0x40000040000b7882 */ /* 0x000fe20000000000 */
[----:B------:R-:W-:Y:S01]  /*1a10*/  CS2R R32, SRZ ;  /* 0x0000000000207805 */ /* 0x000fe2000001ff00 */
[----:B------:R-:W-:Y:S01]  /*1a20*/  UMOV UR8, UR6 ;  /* 0x0000000600087c82 */ /* 0x000fe20008000000 */
[----:B------:R-:W-:Y:S01]  /*1a30*/  CS2R R34, SRZ ;  /* 0x0000000000227805 */ /* 0x000fe2000001ff00 */
[----:B------:R-:W-:Y:S01]  /*1a40*/  UMOV UR10, UR7 ;  /* 0x00000007000a7c82 */ /* 0x000fe20008000000 */
[----:B------:R-:W-:Y:S01]  /*1a50*/  CS2R R36, SRZ ;  /* 0x0000000000247805 */ /* 0x000fe2000001ff00 */
[----:B------:R-:W-:Y:S01]  /*1a60*/  QGMMA.64x16x32.F32.E4M3.E4M3 R24, gdesc[UR8], RZ, !UPT ;  /* 0x00200000081879f3 */ /* 0x000fe2000c7008ff */
[----:B------:R-:W-:Y:S01]  /*1a70*/  UIADD3 UR8, UR6, 0x2, URZ ;  /* 0x0000000206087890 */ /* 0x000fe2000fffe03f */
[----:B------:R-:W-:Y:S01]  /*1a80*/  IMAD.MOV.U32 R39, RZ, RZ, RZ ;  /* 0x000000ffff277224 */ /* 0x000fe200078e00ff */
[----:B------:R-:W-:Y:S01]  /*1a90*/  UIADD3 UR10, UR7, 0x2, URZ ;  /* 0x00000002070a7890 */ /* 0x000fe2000fffe03f */
[----:B------:R-:W-:Y:S01]  /*1aa0*/  UMOV UR9, 0x40000040 ;  /* 0x4000004000097882 */ /* 0x000fe20000000000 */
[----:B------:R-:W-:-:S07]  /*1ab0*/  UMOV UR11, 0x40000040 ;  /* 0x40000040000b7882 */ /* 0x000fce0000000000 */
[----:B------:R-:W-:Y:S01]  /*1ac0*/  QGMMA.64x16x32.F32.E4M3.E4M3 R24, gdesc[UR8], R24 ;  /* 0x00200000081879f3 */ /* 0x000fe20008700818 */
[----:B------:R-:W-:Y:S02]  /*1ad0*/  UIADD3 UR8, UR6, 0x4, URZ ;  /* 0x0000000406087890 */ /* 0x000fe4000fffe03f */
        /* <DEDUP_REMOVED lines=26> */
[----:B------:R-:W-:Y:S01]  /*1c80*/  ULDC UR6, c[0x0][0x50c] ;  /* 0x0001430000067ab9 */ /* 0x000fe20000000800 */
[----:B------:R-:W-:Y:S01]  /*1c90*/  UMOV UR9, 0x40000040 ;  /* 0x4000004000097882 */ /* 0x000fe20000000000 */
[----:B------:R-:W-:Y:S01]  /*1ca0*/  UISETP.NE.AND UP0, UPT, UR6, 0x8, UPT ;  /* 0x000000080600788c */ /* 0x000fe2000bf05270 */
[----:B------:R-:W-:Y:S02]  /*1cb0*/  UMOV UR11, 0x40000040 ;  /* 0x40000040000b7882 */ /* 0x000fe40000000000 */
[----:B------:R-:W-:Y:S01]  /*1cc0*/  UMOV UR6, 0x8 ;  /* 0x0000000800067882 */ /* 0x000fe20000000000 */
[----:B------:R-:W-:-:S06]  /*1cd0*/  USEL UR7, URZ, 0x1, UP0 ;  /* 0x000000013f077887 */ /* 0x000fcc0008000000 */
[----:B------:R-:W-:Y:S01]  /*1ce0*/  ISETP.NE.AND P0, PT, RZ, UR7, PT ;  /* 0x00000007ff007c0c */ /* 0x000fe2000bf05270 */
[----:B------:R-:W-:-:S12]  /*1cf0*/  QGMMA.64x16x32.F32.E4M3.E4M3 R24, gdesc[UR8], R24, gsb0 ;  /* 0x00200000081879f3 */ /* 0x000fd80008000818 */
[----:B------:R-:W-:Y:S05]  /*1d00*/  @!P0 BRA `(.L_x_26) ;  /* 0x0000000000288947 */ /* 0x000fea0003800000 */
[----:B------:R-:W-:Y:S02]  /*1d10*/  WARPGROUP.DEPBAR.LE gsb0, 0x0 ;  /* 0x00008000000079c5 */ /* 0x000fe40000010000 */
[----:B------:R-:W-:-:S01]  /*1d20*/  FADD R39, RZ, R24 ;  /* 0x00000018ff277221 */ /* 0x000fc20000000000 */
[----:B------:R-:W-:Y:S01]  /*1d30*/  FADD R36, RZ, R25 ;  /* 0x00000019ff247221 */ /* 0x000fe20000000000 */
[----:B------:R-:W-:-:S01]  /*1d40*/  FADD R37, RZ, R26 ;  /* 0x0000001aff257221 */ /* 0x000fc20000000000 */
[----:B------:R-:W-:Y:S01]  /*1d50*/  FADD R34, RZ, R27 ;  /* 0x0000001bff227221 */ /* 0x000fe20000000000 */
[----:B------:R-:W-:-:S01]  /*1d60*/  FADD R35, RZ, R28 ;  /* 0x0000001cff237221 */ /* 0x000fc20000000000 */
[----:B------:R-:W-:Y:S01]  /*1d70*/  FADD R32, RZ, R29 ;  /* 0x0000001dff207221 */ /* 0x000fe20000000000 */
[----:B------:R-:W-:-:S01]  /*1d80*/  FADD R33, RZ, R30 ;  /* 0x0000001eff217221 */ /* 0x000fc20000000000 */
[----:B------:R-:W-:Y:S01]  /*1d90*/  FADD R19, RZ, R31 ;  /* 0x0000001fff137221 */ /* 0x000fe20000000000 */
[----:B------:R-:W-:-:S06]  /*1da0*/  UMOV UR6, URZ ;  /* 0x0000003f00067c82 */ /* 0x000fcc0008000000 */
.L_x_26:
[----:B------:R-:W-:-:S04]  /*1db0*/  UIADD3 UR24, UR4, 0x1, URZ ;  /* 0x0000000104187890 */ /* 0x000fc8000fffe03f */
[----:B------:R-:W-:-:S04]  /*1dc0*/  UISETP.NE.AND UP0, UPT, UR24, 0xb, UPT ;  /* 0x0000000b1800788c */ /* 0x000fc8000bf05270 */
[----:B------:R-:W-:Y:S02]  /*1dd0*/  USEL UR8, URZ, 0x1, UP0 ;  /* 0x000000013f087887 */ /* 0x000fe40008000000 */
[----:B------:R-:W-:Y:S02]  /*1de0*/  USEL UR24, UR24, URZ, UP0 ;  /* 0x0000003f18187287 */ /* 0x000fe40008000000 */
[----:B------:R-:W-:-:S06]  /*1df0*/  ULOP3.LUT UR8, UR5, UR8, URZ, 0x3c, !UPT ;  /* 0x0000000805087292 */ /* 0x000fcc000f8e3c3f */
[----:B------:R-:W-:Y:S01]  /*1e00*/  IMAD.U32 R23, RZ, RZ, UR8 ;  /* 0x00000008ff177e24 */ /* 0x000fe2000f8e00ff */
[----:B------:R-:W-:-:S06]  /*1e10*/  UMOV UR8, 0x1 ;  /* 0x0000000100087882 */ /* 0x000fcc0000000000 */
.L_x_21:
[----:B------:R-:W-:-:S06]  /*1e20*/  UISETP.GE.AND UP0, UPT, UR14, 0x1, UPT ;  /* 0x000000010e00788c */ /* 0x000fcc000bf06270 */
[----:B------:R-:W-:-:S13]  /*1e30*/  PLOP3.LUT P0, PT, PT, PT, UP0, 0x80, 0x0 ;  /* 0x000000000000781c */ /* 0x000fda0003f0f008 */
[----:B------:R-:W-:Y:S05]  /*1e40*/  @!P0 BRA `(.L_x_27) ;  /* 0x0000000400888947 */ /* 0x000fea0003800000 */
[----:B0-----:R-:W-:Y:S01]  /*1e50*/  IMAD.U32 R6, RZ, RZ, UR14 ;  /* 0x0000000eff067e24 */ /* 0x001fe2000f8e00ff */
[----:B------:R-:W-:Y:S01]  /*1e60*/  ULDC UR26, c[0x0][0x50c] ;  /* 0x00014300001a7ab9 */ /* 0x000fe20000000800 */
[----:B------:R-:W-:-:S07]  /*1e70*/  IMAD.U32 R20, RZ, RZ, UR4 ;  /* 0x00000004ff147e24 */ /* 0x000fce000f8e00ff */
.L_x_35:
[----:B------:R-:W-:-:S13]  /*1e80*/  ISETP.NE.AND P1, PT, R41, 0x3, PT ;  /* 0x000000032900780c */ /* 0x000fda0003f25270 */
[----:B------:R-:W-:Y:S05]  /*1e90*/  @!P1 BRA `(.L_x_28) ;  /* 0x0000000000049947 */ /* 0x000fea0003800000 */
[----:B------:R-:W-:Y:S01]  /*1ea0*/  BPT.TRAP 0x1 ;  /* 0x000000040000795c */ /* 0x000fe20000300000 */
.L_x_28:
[----:B------:R-:W-:Y:S01]  /*1eb0*/  ULEA UR9, UR24, UR12, 0x3 ;  /* 0x0000000c18097291 */ /* 0x000fe2000f8e183f */
[----:B------:R-:W-:-:S08]  /*1ec0*/  SHF.L.U32 R21, R23, 0x1f, RZ ;  /* 0x0000001f17157819 */ /* 0x000fd000000006ff */
[----:B------:R0:W1:Y:S01]  /*1ed0*/  SYNCS.PHASECHK.TRANS64.TRYWAIT P0, [UR9], R21 ;  /* 0x00000015ff0075a7 */ /* 0x0000620008000149 */
[----:B------:R-:W-:Y:S05]  /*1ee0*/  @!P1 BRA `(.L_x_29) ;  /* 0x0000000000049947 */ /* 0x000fea0003800000 */
[----:B------:R-:W-:Y:S01]  /*1ef0*/  BPT.TRAP 0x1 ;  /* 0x000000040000795c */ /* 0x000fe20000300000 */
.L_x_29:
[----:B-1----:R-:W-:Y:S05]  /*1f00*/  @P0 BRA `(.L_x_30) ;  /* 0x0000000000080947 */ /* 0x002fea0003800000 */
[----:B------:R-:W1:Y:S02]  /*1f10*/  SYNCS.PHASECHK.TRANS64.TRYWAIT P0, [UR9], R21 ;  /* 0x00000015ff0075a7 */ /* 0x000e640008000149 */
[----:B-1----:R-:W-:Y:S05]  /*1f20*/  @!P0 BRA `(.L_x_31) ;  /* 0x00000030003c8947 */ /* 0x002fea0003800000 */
.L_x_30:
[----:B------:R-:W-:Y:S01]  /*1f30*/  UISETP.NE.AND UP0, UPT, UR7, URZ, UPT ;  /* 0x0000003f0700728c */ /* 0x000fe2000bf05270 */
[----:B------:R-:W-:Y:S01]  /*1f40*/  WARPGROUP.ARRIVE ;  /* 0x00000000000079c5 */ /* 0x000fe20000000000 */
[----:B------:R-:W-:Y:S02]  /*1f50*/  ULEA UR25, UR24, UR18, 0xa ;  /* 0x0000001218197291 */ /* 0x000fe4000f8e503f */
[----:B------:R-:W-:Y:S02]  /*1f60*/  USEL UR8, UR8, URZ, !UP0 ;  /* 0x0000003f08087287 */ /* 0x000fe4000c000000 */
[----:B------:R-:W-:Y:S02]  /*1f70*/  ULEA UR7, UR24, UR17, 0x8 ;  /* 0x0000001118077291 */ /* 0x000fe4000f8e403f */
[----:B------:R-:W-:Y:S01]  /*1f80*/  UISETP.NE.U32.AND UP0, UPT, UR8, URZ, UPT ;  /* 0x0000003f0800728c */ /* 0x000fe2000bf05070 */
[----:B------:R-:W-:Y:S02]  /*1f90*/  UMOV UR9, 0x40000040 ;  /* 0x4000004000097882 */ /* 0x000fe40000000000 */
[----:B------:R-:W-:Y:S01]  /*1fa0*/  UMOV UR8, UR25 ;  /* 0x0000001900087c82 */ /* 0x000fe20008000000 */
[----:B------:R-:W-:Y:S01]  /*1fb0*/  UMOV UR11, 0x40000040 ;  /* 0x40000040000b7882 */ /* 0x000fe20000000000 */
[----:B------:R-:W-:Y:S01]  /*1fc0*/  UMOV UR10, UR7 ;  /* 0x00000007000a7c82 */ /* 0x000fe20008000000 */
[----:B------:R-:W-:-:S05]  /*1fd0*/  UIADD3 UR6, UR6, 0x8, URZ ;  /* 0x0000000806067890 */ /* 0x000fca000fffe03f */
[----:B------:R-:W-:Y:S01]  /*1fe0*/  QGMMA.64x16x32.F32.E4M3.E4M3 R24, gdesc[UR8], R24, UP0 ;  /* 0x00200000081879f3 */ /* 0x000fe2000bf00818 */
[----:B------:R-:W-:Y:S02]  /*1ff0*/  UIADD3 UR8, UR25, 0x2, URZ ;  /* 0x0000000219087890 */ /* 0x000fe4000fffe03f */
[----:B------:R-:W-:Y:S01]  /*2000*/  UIADD3 UR10, UR7, 0x2, URZ ;  /* 0x00000002070a7890 */ /* 0x000fe2000fffe03f */
[----:B------:R-:W-:Y:S01]  /*2010*/  UMOV UR9, 0x40000040 ;  /* 0x4000004000097882 */ /* 0x000fe20000000000 */
[----:B------:R-:W-:Y:S01]  /*2020*/  UMOV UR11, 0x40000040 ;  /* 0x40000040000b7882 */ /* 0x000fe20000000000 */
[----:B------:R-:W-:-:S06]  /*2030*/  UISETP.NE.AND UP0, UPT, UR6, UR26, UPT ;  /* 0x0000001a0600728c */ /* 0x000fcc000bf05270 */
        /* <DEDUP_REMOVED lines=29> */
[----:B------:R-:W-:Y:S01]  /*2210*/  UMOV UR11, 0x40000040 ;  /* 0x40000040000b7882 */ /* 0x000fe20000000000 */
[----:B------:R-:W-:-:S06]  /*2220*/  USEL UR7, URZ, 0x1, UP0 ;  /* 0x000000013f077887 */ /* 0x000fcc0008000000 */
[----:B------:R-:W-:Y:S01]  /*2230*/  ISETP.NE.AND P0, PT, RZ, UR7, PT ;  /* 0x00000007ff007c0c */ /* 0x000fe2000bf05270 */
[----:B------:R-:W-:Y:S03]  /*2240*/  QGMMA.64x16x32.F32.E4M3.E4M3 R24, gdesc[UR8], R24, gsb0 ;  /* 0x00200000081879f3 */ /* 0x000fe60008000818 */
[----:B------:R-:W-:-:S09]  /*2250*/  WARPGROUP.DEPBAR.LE gsb0, 0x1 ;  /* 0x00008000000079c5 */ /* 0x000fd20000010100 */
[----:B------:R-:W-:Y:S05]  /*2260*/  @!P0 BRA `(.L_x_32) ;  /* 0x0000000000288947 */ /* 0x000fea0003800000 */
[----:B------:R-:W-:Y:S02]  /*2270*/  WARPGROUP.DEPBAR.LE gsb0, 0x0 ;  /* 0x00008000000079c5 */ /* 0x000fe40000010000 */
[----:B------:R-:W-:-:S01]  /*2280*/  FADD R39, R24, R39 ;  /* 0x0000002718277221 */ /* 0x000fc20000000000 */
[----:B------:R-:W-:Y:S01]  /*2290*/  FADD R36, R25, R36 ;  /* 0x0000002419247221 */ /* 0x000fe20000000000 */
[----:B------:R-:W-:-:S01]  /*22a0*/  FADD R37, R26, R37 ;  /* 0x000000251a257221 */ /* 0x000fc20000000000 */
[----:B------:R-:W-:Y:S01]  /*22b0*/  FADD R34, R27, R34 ;  /* 0x000000221b227221 */ /* 0x000fe20000000000 */
[----:B------:R-:W-:-:S01]  /*22c0*/  FADD R35, R28, R35 ;  /* 0x000000231c237221 */ /* 0x000fc20000000000 */
[----:B------:R-:W-:Y:S01]  /*22d0*/  FADD R32, R29, R32 ;  /* 0x000000201d207221 */ /* 0x000fe20000000000 */
[----:B------:R-:W-:-:S01]  /*22e0*/  FADD R33, R30, R33 ;  /* 0x000000211e217221 */ /* 0x000fc20000000000 */
[----:B------:R-:W-:Y:S01]  /*22f0*/  FADD R19, R19, R31 ;  /* 0x0000001f13137221 */ /* 0x000fe20000000000 */
[----:B------:R-:W-:-:S06]  /*2300*/  UMOV UR6, URZ ;  /* 0x0000003f00067c82 */ /* 0x000fcc0008000000 */
.L_x_32:
[----:B------:R-:W-:Y:S05]  /*2310*/  @!P1 BRA `(.L_x_33) ;  /* 0x0000000000049947 */ /* 0x000fea0003800000 */
[----:B------:R-:W-:Y:S01]  /*2320*/  BPT.TRAP 0x1 ;  /* 0x000000040000795c */ /* 0x000fe20000300000 */
.L_x_33:
[----:B------:R-:W-:-:S13]  /*2330*/  ISETP.NE.AND P0, PT, R13, RZ, PT ;  /* 0x000000ff0d00720c */ /* 0x000fda0003f05270 */
[----:B01----:R-:W-:-:S05]  /*2340*/  @P0 LEA R21, R20, UR12, 0x3 ;  /* 0x0000000c14150c11 */ /* 0x003fca000f8e18ff */
[----:B------:R-:W-:-:S05]  /*2350*/  @P0 VIADD R22, R21, 0x58 ;  /* 0x0000005815160836 */ /* 0x000fca0000000000 */
[----:B------:R-:W-:-:S04]  /*2360*/  @P0 PRMT R22, R11, 0x654, R22 ;  /* 0x000006540b160816 */ /* 0x000fc80000000016 */
[----:B------:R0:W-:Y:S01]  /*2370*/  @P0 SYNCS.ARRIVE.TRANS64.RED.A1T0 RZ, [R22+URZ], RZ ;  /* 0x000000ff16ff09a7 */ /* 0x0001e2000810043f */
[----:B------:R-:W-:-:S13]  /*2380*/  ISETP.GT.U32.AND P0, PT, R0, 0x1, PT ;  /* 0x000000010000780c */ /* 0x000fda0003f04070 */
[----:B0-----:R-:W-:Y:S05]  /*2390*/  @P0 BRA `(.L_x_34) ;  /* 0x0000000000040947 */ /* 0x001fea0003800000 */
[----:B------:R-:W-:Y:S01]  /*23a0*/  BPT.TRAP 0x1 ;  /* 0x000000040000795c */ /* 0x000fe20000300000 */
.L_x_34:
[----:B------:R-:W-:Y:S01]  /*23b0*/  UIADD3 UR24, UR24, 0x1, URZ ;  /* 0x0000000118187890 */ /* 0x000fe2000fffe03f */
[----:B------:R-:W-:Y:S01]  /*23c0*/  ISETP.GT.AND P1, PT, R6, 0x1, PT ;  /* 0x000000010600780c */ /* 0x000fe20003f24270 */
[----:B------:R-:W-:Y:S02]  /*23d0*/  VIADD R20, R20, 0x1 ;  /* 0x0000000114147836 */ /* 0x000fe40000000000 */
[----:B------:R-:W-:Y:S01]  /*23e0*/  UISETP.NE.AND UP0, UPT, UR24, 0xb, UPT ;  /* 0x0000000b1800788c */ /* 0x000fe2000bf05270 */
[----:B------:R-:W-:Y:S02]  /*23f0*/  VIADD R6, R6, 0xffffffff ;  /* 0xffffffff06067836 */ /* 0x000fe40000000000 */
[C---:B------:R-:W-:Y:S01]  /*2400*/  ISETP.NE.AND P0, PT, R20.reuse, 0xb, PT ;  /* 0x0000000b1400780c */ /* 0x040fe20003f05270 */
[----:B------:R-:W-:Y:S02]  /*2410*/  USEL UR8, URZ, 0x1, UP0 ;  /* 0x000000013f087887 */ /* 0x000fe40008000000 */
[----:B------:R-:W-:Y:S01]  /*2420*/  USEL UR24, UR24, URZ, UP0 ;  /* 0x0000003f18187287 */ /* 0x000fe20008000000 */
[----:B------:R-:W-:-:S03]  /*2430*/  SEL R20, R20, RZ, P0 ;  /* 0x000000ff14147207 */ /* 0x000fc60000000000 */
[----:B------:R-:W-:Y:S01]  /*2440*/  LOP3.LUT R23, R23, UR8, RZ, 0x3c, !PT ;  /* 0x0000000817177c12 */ /* 0x000fe2000f8e3cff */
[----:B------:R-:W-:Y:S01]  /*2450*/  UMOV UR8, 0x1 ;  /* 0x0000000100087882 */ /* 0x000fe20000000000 */
[----:B------:R-:W-:Y:S06]  /*2460*/  @P1 BRA `(.L_x_35) ;  /* 0xfffffff800841947 */ /* 0x000fec000383ffff */
.L_x_27:
[----:B------:R-:W-:Y:S01]  /*2470*/  UISETP.NE.AND UP0, UPT, UR6, URZ, UPT ;  /* 0x0000003f0600728c */ /* 0x000fe2000bf05270 */
[----:B0-----:R-:W0:Y:S01]  /*2480*/  LDC R6, c[0x0][0x28c] ;  /* 0x0000a300ff067b82 */ /* 0x001e220000000800 */
[----:B------:R-:W-:Y:S02]  /*2490*/  IMAD.U32 R20, RZ, RZ, UR23 ;  /* 0x00000017ff147e24 */ /* 0x000fe4000f8e00ff */
[----:B------:R-:W-:-:S06]  /*24a0*/  USEL UR6, URZ, 0x1, !UP0 ;  /* 0x000000013f067887 */ /* 0x000fcc000c000000 */
[----:B------:R-:W-:-:S13]  /*24b0*/  ISETP.NE.AND P0, PT, RZ, UR6, PT ;  /* 0x00000006ff007c0c */ /* 0x000fda000bf05270 */
[----:B------:R-:W-:Y:S05]  /*24c0*/  @!P0 BRA `(.L_x_36) ;  /* 0x0000000000248947 */ /* 0x000fea0003800000 */
[----:B------:R-:W-:Y:S02]  /*24d0*/  WARPGROUP.DEPBAR.LE gsb0, 0x0 ;  /* 0x00008000000079c5 */ /* 0x000fe40000010000 */
[----:B------:R-:W-:Y:S01]  /*24e0*/  FADD R39, R24, R39 ;  /* 0x0000002718277221 */ /* 0x000fe20000000000 */
[----:B------:R-:W-:Y:S01]  /*24f0*/  FADD R36, R25, R36 ;  /* 0x0000002419247221 */ /* 0x000fe20000000000 */
[----:B------:R-:W-:Y:S01]  /*2500*/  FADD R37, R26, R37 ;  /* 0x000000251a257221 */ /* 0x000fe20000000000 */
[----:B------:R-:W-:Y:S01]  /*2510*/  FADD R34, R27, R34 ;  /* 0x000000221b227221 */ /* 0x000fe20000000000 */
[----:B------:R-:W-:Y:S01]  /*2520*/  FADD R35, R28, R35 ;  /* 0x000000231c237221 */ /* 0x000fe20000000000 */
[----:B------:R-:W-:Y:S01]  /*2530*/  FADD R32, R29, R32 ;  /* 0x000000201d207221 */ /* 0x000fe20000000000 */
[----:B------:R-:W-:Y:S01]  /*2540*/  FADD R33, R30, R33 ;  /* 0x000000211e217221 */ /* 0x000fe20000000000 */
[----:B------:R-:W-:-:S07]  /*2550*/  FADD R19, R19, R31 ;  /* 0x0000001f13137221 */ /* 0x000fce0000000000 */
.L_x_36:
[----:B0-----:R-:W-:Y:S01]  /*2560*/  ISETP.GE.AND P0, PT, R6, 0x1, PT ;  /* 0x000000010600780c */ /* 0x001fe20003f06270 */
[----:B------:R0:W-:Y:S01]  /*2570*/  SYNCS.ARRIVE.TRANS64.A1T0 RZ, [R20+UR22], RZ ;  /* 0x000000ff14ff79a7 */ /* 0x0001e20008100016 */
[----:B------:R-:W-:-:S11]  /*2580*/  WARPGROUP.DEPBAR.LE gsb0, 0x0 ;  /* 0x00008000000079c5 */ /* 0x000fd60000010000 */
[----:B------:R-:W-:Y:S05]  /*2590*/  @!P0 BRA `(.L_x_37) ;  /* 0x0000000000488947 */ /* 0x000fea0003800000 */
[----:B------:R-:W-:-:S13]  /*25a0*/  ISETP.NE.AND P0, PT, R41, 0x3, PT ;  /* 0x000000032900780c */ /* 0x000fda0003f05270 */
[----:B------:R-:W-:Y:S05]  /*25b0*/  @!P0 BRA `(.L_x_38) ;  /* 0x0000000000048947 */ /* 0x000fea0003800000 */
[----:B------:R-:W-:Y:S01]  /*25c0*/  BPT.TRAP 0x1 ;  /* 0x000000040000795c */ /* 0x000fe20000300000 */
.L_x_38:
[----:B------:R-:W-:-:S13]  /*25d0*/  ISETP.NE.AND P0, PT, R13, RZ, PT ;  /* 0x000000ff0d00720c */ /* 0x000fda0003f05270 */
[----:B------:R-:W-:-:S05]  /*25e0*/  VOTEU.ANY UP0, P0 ;  /* 0x00000000003f7886 */ /* 0x000fca0000000100 */
[----:B------:R-:W-:-:S06]  /*25f0*/  @UP0 UIADD3 UR6, UR14, UR4, URZ ;  /* 0x000000040e060290 */ /* 0x000fcc000fffe03f */
[----:B0-----:R-:W-:Y:S02]  /*2600*/  IMAD.U32 R20, RZ, RZ, UR6 ;  /* 0x00000006ff147e24 */ /* 0x001fe4000f8e00ff */
[----:B------:R-:W-:Y:S02]  /*2610*/  IMAD.U32 R23, RZ, RZ, UR6 ;  /* 0x00000006ff177e24 */ /* 0x000fe4000f8e00ff */
[----:B------:R-:W-:-:S05]  /*2620*/  @P0 IMAD.WIDE.U32 R20, R20, -0x45d1745d, RZ ;  /* 0xba2e8ba314140825 */ /* 0x000fca00078e00ff */
[----:B------:R-:W-:-:S05]  /*2630*/  @P0 SHF.R.U32.HI R6, RZ, 0x3, R21 ;  /* 0x00000003ff060819 */ /* 0x000fca0000011615 */
[----:B------:R-:W-:-:S05]  /*2640*/  @P0 IMAD R6, R6, -0xb, R23 ;  /* 0xfffffff506060824 */ /* 0x000fca00078e0217 */
[----:B------:R-:W-:-:S05]  /*2650*/  @P0 LEA R6, R6, UR12, 0x3 ;  /* 0x0000000c06060c11 */ /* 0x000fca000f8e18ff */
[----:B------:R-:W-:-:S05]  /*2660*/  @P0 VIADD R6, R6, 0x58 ;  /* 0x0000005806060836 */ /* 0x000fca0000000000 */
[----:B------:R-:W-:-:S04]  /*2670*/  @P0 PRMT R6, R11, 0x654, R6 ;  /* 0x000006540b060816 */ /* 0x000fc80000000006 */
[----:B------:R1:W-:Y:S01]  /*2680*/  @P0 SYNCS.ARRIVE.TRANS64.RED.A1T0 RZ, [R6+URZ], RZ ;  /* 0x000000ff06ff09a7 */ /* 0x0003e2000810043f */
[----:B------:R-:W-:-:S13]  /*2690*/  ISETP.GT.U32.AND P0, PT, R0, 0x1, PT ;  /* 0x000000010000780c */ /* 0x000fda0003f04070 */
[----:B-1----:R-:W-:Y:S05]  /*26a0*/  @P0 BRA `(.L_x_37) ;  /* 0x0000000000040947 */ /* 0x002fea0003800000 */
[----:B------:R-:W-:Y:S01]  /*26b0*/  BPT.TRAP 0x1 ;  /* 0x000000040000795c */ /* 0x000fe20000300000 */
.L_x_37:
[----:B------:R-:W-:Y:S01]  /*26c0*/  SHF.L.U32 R6, R40, 0x1f, RZ ;  /* 0x0000001f28067819 */ /* 0x000fe200000006ff */
[----:B------:R-:W-:Y:S01]  /*26d0*/  UIADD3 UR4, UR19, UR4, URZ ;  /* 0x0000000413047290 */ /* 0x000fe2000fffe03f */
[----:B------:R-:W1:Y:S01]  /*26e0*/  LDC R31, c[0x0][0x288] ;  /* 0x0000a200ff1f7b82 */ /* 0x000e620000000800 */
[----:B------:R-:W-:Y:S01]  /*26f0*/  UISETP.GE.U32.AND UP1, UPT, UR19, 0xb, UPT ;  /* 0x0000000b1300788c */ /* 0x000fe2000bf26070 */
[----:B0-----:R-:W-:Y:S01]  /*2700*/  IMAD.SHL.U32 R20, R12, 0x2, RZ ;  /* 0x000000020c147824 */ /* 0x001fe200078e00ff */
[----:B------:R-:W-:Y:S02]  /*2710*/  UISETP.GT.U32.AND UP0, UPT, UR4, 0xa, UPT ;  /* 0x0000000a0400788c */ /* 0x000fe4000bf04070 */
[----:B------:R-:W-:Y:S02]  /*2720*/  UIMAD.WIDE.U32 UR6, UR4, -0x45d1745d, URZ ;  /* 0xba2e8ba3040678a5 */ /* 0x000fe4000f8e003f */
[----:B------:R-:W-:Y:S01]  /*2730*/  UISETP.LT.U32.AND UP0, UPT, UR19, 0xb, UP0 ;  /* 0x0000000b1300788c */ /* 0x000fe20008701070 */
[----:B------:R-:W0:Y:S01]  /*2740*/  SYNCS.PHASECHK.TRANS64.TRYWAIT P0, [UR15+0x8], R6 ;  /* 0x00000806ff0075a7 */ /* 0x000e22000800014f */
[----:B------:R-:W-:Y:S01]  /*2750*/  USHF.R.U32.HI UR6, URZ, 0x3, UR7 ;  /* 0x000000033f067899 */ /* 0x000fe20008011607 */
[----:B------:R-:W-:Y:S01]  /*2760*/  SHF.R.S32.HI R21, RZ, 0x1f, R20 ;  /* 0x0000001fff157819 */ /* 0x000fe20000011414 */
[----:B------:R-:W-:-:S02]  /*2770*/  USEL UR8, URZ, 0x1, !UP0 ;  /* 0x000000013f087887 */ /* 0x000fc4000c000000 */
[----:B------:R-:W-:Y:S02]  /*2780*/  UIMAD UR4, UR6, -0xb, UR4 ;  /* 0xfffffff5060478a4 */ /* 0x000fe4000f8e0204 */
[----:B------:R-:W-:-:S04]  /*2790*/  ULOP3.LUT UR5, UR5, UR8, URZ, 0x3c, !UPT ;  /* 0x0000000805057292 */ /* 0x000fc8000f8e3c3f */
[----:B------:R-:W-:Y:S01]  /*27a0*/  @UP1 ULOP3.LUT UR5, UR5, 0x1, UR6, 0x78, !UPT ;  /* 0x0000000105051892 */ /* 0x000fe2000f8e7806 */
[----:B01----:R-:W-:Y:S11]  /*27b0*/  @!P0 BRA `(.L_x_39) ;  /* 0x0000002800308947 */ /* 0x003ff60003800000 */
.L_x_92:
[----:B------:R-:W-:Y:S01]  /*27c0*/  IMAD.SHL.U32 R27, R5, 0x40, RZ ;  /* 0x00000040051b7824 */ /* 0x000fe200078e00ff */
[----:B------:R-:W-:Y:S01]  /*27d0*/  ULDC UR8, c[0x0][0x284] ;  /* 0x0000a10000087ab9 */ /* 0x000fe20000000800 */
[----:B------:R-:W-:Y:S01]  /*27e0*/  IMAD.SHL.U32 R26, R7, 0x10, RZ ;  /* 0x00000010071a7824 */ /* 0x000fe200078e00ff */
[----:B------:R-:W-:Y:S01]  /*27f0*/  SHF.R.S32.HI R38, RZ, 0x1f, R4 ;  /* 0x0000001fff267819 */ /* 0x000fe20000011404 */
[----:B------:R-:W-:Y:S01]  /*2800*/  ULDC.64 UR6, c[0x0][0x5d0] ;  /* 0x0001740000067ab9 */ /* 0x000fe20000000a00 */
[----:B------:R-:W-:Y:S01]  /*2810*/  ISETP.GE.AND P0, PT, R27, UR8, PT ;  /* 0x000000081b007c0c */ /* 0x000fe2000bf06270 */
[----:B0-----:R-:W-:Y:S01]  /*2820*/  IMAD.WIDE.U32 R6, R4, UR6, R20 ;  /* 0x0000000604067c25 */ /* 0x001fe2000f8e0014 */
[----:B------:R-:W-:Y:S02]  /*2830*/  SHF.R.S32.HI R30, RZ, 0x1f, R26 ;  /* 0x0000001fff1e7819 */ /* 0x000fe4000001141a */
[----:B------:R-:W-:Y:S01]  /*2840*/  ISETP.GE.OR P0, PT, R26, R31, P0 ;  /* 0x0000001f1a00720c */ /* 0x000fe20000706670 */
[----:B------:R-:W-:Y:S01]  /*2850*/  IMAD R23, R38, UR6, RZ ;  /* 0x0000000626177c24 */ /* 0x000fe2000f8e02ff */
[----:B------:R-:W-:-:S03]  /*2860*/  IADD3 R6, P1, R26, R6, RZ ;  /* 0x000000061a067210 */ /* 0x000fc60007f3e0ff */
[----:B------:R-:W-:-:S05]  /*2870*/  IMAD R23, R4, UR7, R23 ;  /* 0x0000000704177c24 */ /* 0x000fca000f8e0217 */
[----:B------:R-:W-:-:S03]  /*2880*/  IADD3.X R7, R30, R7, R23, P1, !PT ;  /* 0x000000071e077210 */ /* 0x000fc60000ffe417 */
[----:B------:R-:W-:Y:S05]  /*2890*/  @P0 BRA `(.L_x_40) ;  /* 0x0000000800d80947 */ /* 0x000fea0003800000 */
[----:B------:R-:W0:Y:S01]  /*28a0*/  LDC.64 R28, c[0x0][0x5c8] ;  /* 0x00017200ff1c7b82 */ /* 0x000e220000000a00 */
[----:B------:R-:W-:Y:S01]  /*28b0*/  IMAD.WIDE R22, R5, 0x40, R14 ;  /* 0x0000004005167825 */ /* 0x000fe200078e020e */
[----:B------:R-:W-:Y:S01]  /*28c0*/  ULDC.64 UR6, c[0x0][0x5c0] ;  /* 0x0001700000067ab9 */ /* 0x000fe20000000a00 */
[----:B------:R-:W-:Y:S02]  /*28d0*/  BSSY B0, `(.L_x_40) ;  /* 0x00000b2000007945 */ /* 0x000fe40003800000 */
[-C--:B0-----:R-:W-:Y:S02]  /*28e0*/  IMAD R5, R23, R28.reuse, RZ ;  /* 0x0000001c17057224 */ /* 0x081fe400078e02ff */
[----:B------:R-:W-:-:S04]  /*28f0*/  IMAD.WIDE.U32 R6, R22, R28, R6 ;  /* 0x0000001c16067225 */ /* 0x000fc800078e0006 */
[----:B------:R-:W-:Y:S01]  /*2900*/  IMAD R25, R22, R29, R5 ;  /* 0x0000001d16197224 */ /* 0x000fe200078e0205 */
[----:B------:R-:W-:Y:S02]  /*2910*/  LEA R5, P0, R28, R6, 0x3 ;  /* 0x000000061c057211 */ /* 0x000fe400078018ff */
[----:B------:R-:W-:Y:S01]  /*2920*/  IADD3 R24, P1, R6, UR6, RZ ;  /* 0x0000000606187c10 */ /* 0x000fe2000ff3e0ff */
[----:B------:R-:W-:Y:S01]  /*2930*/  IMAD.IADD R25, R7, 0x1, R25 ;  /* 0x0000000107197824 */ /* 0x000fe200078e0219 */
[----:B------:R-:W-:Y:S01]  /*2940*/  IADD3 R6, P3, R5, UR6, RZ ;  /* 0x0000000605067c10 */ /* 0x000fe2000ff7e0ff */
[----:B------:R-:W-:-:S03]  /*2950*/  IMAD R5, R12, -0x2, R31 ;  /* 0xfffffffe0c057824 */ /* 0x000fc600078e021f */
[----:B------:R-:W-:Y:S01]  /*2960*/  LEA.HI.X R7, R28, R25, R29, 0x3, P0 ;  /* 0x000000191c077211 */ /* 0x000fe200000f1c1d */
[----:B------:R-:W-:Y:S01]  /*2970*/  IMAD.IADD R28, R18, 0x1, -R27 ;  /* 0x00000001121c7824 */ /* 0x000fe200078e0a1b */
[----:B---3-5:R-:W-:Y:S01]  /*2980*/  FSETP.NEU.AND P0, PT, R17, RZ, PT ;  /* 0x000000ff1100720b */ /* 0x028fe20003f0d000 */
[----:B------:R-:W-:Y:S01]  /*2990*/  IMAD.IADD R29, R5, 0x1, -R26 ;  /* 0x00000001051d7824 */ /* 0x000fe200078e0a1a */
[----:B------:R-:W-:Y:S02]  /*29a0*/  IADD3.X R25, R25, UR7, RZ, P1, !PT ;  /* 0x0000000719197c10 */ /* 0x000fe40008ffe4ff */
[----:B------:R-:W-:-:S09]  /*29b0*/  IADD3.X R7, R7, UR7, RZ, P3, !PT ;  /* 0x0000000707077c10 */ /* 0x000fd20009ffe4ff */
[----:B------:R-:W-:Y:S05]  /*29c0*/  @!P0 BRA `(.L_x_41) ;  /* 0x0000000800008947 */ /* 0x000fea0003800000 */
[----:B------:R-:W-:Y:S01]  /*29d0*/  ULDC.64 UR6, c[0x0][0x5b8] ;  /* 0x00016e0000067ab9 */ /* 0x000fe20000000a00 */
[----:B------:R-:W-:Y:S01]  /*29e0*/  ULDC.64 UR8, c[0x0][0x5a8] ;  /* 0x00016a0000087ab9 */ /* 0x000fe20000000a00 */
[----:B------:R-:W-:Y:S01]  /*29f0*/  IMAD.WIDE.U32 R20, R4, UR6, R20 ;  /* 0x0000000604147c25 */ /* 0x000fe2000f8e0014 */
[----:B------:R-:W-:Y:S03]  /*2a00*/  BSSY B1, `(.L_x_42) ;  /* 0x0000010000017945 */ /* 0x000fe60003800000 */
[----:B------:R-:W-:Y:S01]  /*2a10*/  IMAD R5, R38, UR6, RZ ;  /* 0x0000000626057c24 */ /* 0x000fe2000f8e02ff */
[----:B------:R-:W-:Y:S02]  /*2a20*/  IADD3 R20, P0, R26, R20, RZ ;  /* 0x000000141a147210 */ /* 0x000fe40007f1e0ff */
[----:B------:R-:W-:Y:S01]  /*2a30*/  PRMT R26, RZ, 0x7610, R26 ;  /* 0x00007610ff1a7816 */ /* 0x000fe2000000001a */
[----:B------:R-:W-:Y:S01]  /*2a40*/  IMAD R5, R4, UR7, R5 ;  /* 0x0000000704057c24 */ /* 0x000fe2000f8e0205 */
[----:B------:R-:W-:-:S02]  /*2a50*/  ULDC.64 UR6, c[0x0][0x5b0] ;  /* 0x00016c0000067ab9 */ /* 0x000fc40000000a00 */
[----:B------:R-:W-:Y:S02]  /*2a60*/  IMAD R27, R23, UR6, RZ ;  /* 0x00000006171b7c24 */ /* 0x000fe4000f8e02ff */
[----:B------:R-:W-:Y:S02]  /*2a70*/  IADD3.X R21, R30, R21, R5, P0, !PT ;  /* 0x000000151e157210 */ /* 0x000fe400007fe405 */
[----:B------:R-:W-:Y:S01]  /*2a80*/  ISETP.GE.AND P0, PT, R28, 0x1, PT ;  /* 0x000000011c00780c */ /* 0x000fe20003f06270 */
[C---:B------:R-:W-:Y:S02]  /*2a90*/  IMAD R27, R22.reuse, UR7, R27 ;  /* 0x00000007161b7c24 */ /* 0x040fe4000f8e021b */
[----:B------:R-:W-:Y:S01]  /*2aa0*/  IMAD.WIDE.U32 R4, R22, UR6, R20 ;  /* 0x0000000616047c25 */ /* 0x000fe2000f8e0014 */
[----:B------:R-:W-:Y:S02]  /*2ab0*/  ISETP.LT.OR P4, PT, R29, 0x1, !P0 ;  /* 0x000000011d00780c */ /* 0x000fe40004781670 */
[----:B------:R-:W-:-:S04]  /*2ac0*/  IADD3 R4, P1, R4, UR8, RZ ;  /* 0x0000000804047c10 */ /* 0x000fc8000ff3e0ff */
[----:B------:R-:W-:-:S07]  /*2ad0*/  IADD3.X R5, R5, UR9, R27, P1, !PT ;  /* 0x0000000905057c10 */ /* 0x000fce0008ffe41b */
[----:B------:R-:W-:Y:S05]  /*2ae0*/  @P4 BRA `(.L_x_43) ;  /* 0x0000000000044947 */ /* 0x000fea0003800000 */
[----:B------:R0:W5:Y:S02]  /*2af0*/  LDG.E.U8 R26, desc[UR20][R4.64] ;  /* 0x00000014041a7981 */ /* 0x000164000c1e1100 */
.L_x_43:
[----:B------:R-:W-:Y:S05]  /*2b00*/  BSYNC B1 ;  /* 0x0000000000017941 */ /* 0x000fea0003800000 */
.L_x_42:
[----:B-----5:R-:W-:Y:S01]  /*2b10*/  LOP3.LUT R26, R26, 0xff, RZ, 0xc0, !PT ;  /* 0x000000ff1a1a7812 */ /* 0x020fe200078ec0ff */
[----:B------:R-:W-:Y:S01]  /*2b20*/  BSSY B1, `(.L_x_44) ;  /* 0x000000b000017945 */ /* 0x000fe20003800000 */
[----:B------:R-:W-:Y:S02]  /*2b30*/  ISETP.LT.OR P3, PT, R29, 0x2, !P0 ;  /* 0x000000021d00780c */ /* 0x000fe40004761670 */
[----:B------:R-:W-:-:S05]  /*2b40*/  F2FP.F16.E4M3.UNPACK_B R26, R26 ;  /* 0x0000001aff1a723e */ /* 0x000fca00020006ff */
[----:B------:R-:W-:-:S05]  /*2b50*/  HADD2.F32 R26, -RZ, R26.H0_H0 ;  /* 0x2000001aff1a7230 */ /* 0x000fca0000004100 */
[----:B------:R-:W-:-:S04]  /*2b60*/  FMUL R26, R26, R17 ;  /* 0x000000111a1a7220 */ /* 0x000fc80000400000 */
[----:B--2---:R-:W-:-:S05]  /*2b70*/  FFMA R26, R39, R16, R26 ;  /* 0x00000010271a7223 */ /* 0x004fca000000001a */
[----:B------:R-:W-:Y:S02]  /*2b80*/  F2FP.SATFINITE.E4M3.F32.PACK_AB_MERGE_C R27, RZ, R26, RZ ;  /* 0x0000001aff1b723e */ /* 0x000fe400048070ff */
[----:B------:R-:W-:-:S03]  /*2b90*/  PRMT R26, RZ, 0x7610, R26 ;  /* 0x00007610ff1a7816 */ /* 0x000fc6000000001a */
[----:B------:R1:W-:Y:S01]  /*2ba0*/  @!P4 STG.E.U8 desc[UR20][R24.64], R27 ;  /* 0x0000001b1800c986 */ /* 0x0003e2000c101114 */
[----:B------:R-:W-:Y:S05]  /*2bb0*/  @P3 BRA `(.L_x_45) ;  /* 0x0000000000043947 */ /* 0x000fea0003800000 */
[----:B------:R2:W5:Y:S02]  /*2bc0*/  LDG.E.U8 R26, desc[UR20][R4.64+0x1] ;  /* 0x00000114041a7981 */ /* 0x000564000c1e1100 */
.L_x_45:
[----:B------:R-:W-:Y:S05]  /*2bd0*/  BSYNC B1 ;  /* 0x0000000000017941 */ /* 0x000fea0003800000 */
.L_x_44:
[----:B-----5:R-:W-:Y:S01]  /*2be0*/  LOP3.LUT R26, R26, 0xff, RZ, 0xc0, !PT ;  /* 0x000000ff1a1a7812 */ /* 0x020fe200078ec0ff */
[----:B------:R-:W-:Y:S01]  /*2bf0*/  BSSY B1, `(.L_x_46) ;  /* 0x0000013000017945 */ /* 0x000fe20003800000 */
[----:B-1----:R-:W-:Y:S02]  /*2c00*/  IADD3 R27, P1, R22, 0x8, RZ ;  /* 0x00000008161b7810 */ /* 0x002fe40007f3e0ff */
[----:B------:R-:W-:-:S03]  /*2c10*/  F2FP.F16.E4M3.UNPACK_B R26, R26 ;  /* 0x0000001aff1a723e */ /* 0x000fc600020006ff */
[----:B------:R-:W-:Y:S01]  /*2c20*/  IMAD.X R22, RZ, RZ, R23, P1 ;  /* 0x000000ffff167224 */ /* 0x000fe200008e0617 */
[----:B------:R-:W-:Y:S01]  /*2c30*/  ISETP.GE.AND P1, PT, R28, 0x9, PT ;  /* 0x000000091c00780c */ /* 0x000fe20003f26270 */
[----:B------:R-:W-:Y:S02]  /*2c40*/  HADD2.F32 R26, -RZ, R26.H0_H0 ;  /* 0x2000001aff1a7230 */ /* 0x000fe40000004100 */
[----:B------:R-:W-:Y:S01]  /*2c50*/  IMAD R22, R22, UR6, RZ ;  /* 0x0000000616167c24 */ /* 0x000fe2000f8e02ff */
[----:B------:R-:W-:Y:S01]  /*2c60*/  ISETP.LT.OR P5, PT, R29, 0x1, !P1 ;  /* 0x000000011d00780c */ /* 0x000fe20004fa1670 */
[----:B------:R-:W-:-:S04]  /*2c70*/  IMAD.WIDE.U32 R20, R27, UR6, R20 ;  /* 0x000000061b147c25 */ /* 0x000fc8000f8e0014 */
[----:B------:R-:W-:Y:S01]  /*2c80*/  FMUL R23, R26, R17 ;  /* 0x000000111a177220 */ /* 0x000fe20000400000 */
[----:B------:R-:W-:-:S03]  /*2c90*/  IMAD R27, R27, UR7, R22 ;  /* 0x000000071b1b7c24 */ /* 0x000fc6000f8e0216 */
[----:B------:R-:W-:Y:S01]  /*2ca0*/  FFMA R23, R36, R16, R23 ;  /* 0x0000001024177223 */ /* 0x000fe20000000017 */
[----:B------:R-:W-:Y:S02]  /*2cb0*/  IADD3 R20, P4, R20, UR8, RZ ;  /* 0x0000000814147c10 */ /* 0x000fe4000ff9e0ff */
[----:B------:R-:W-:Y:S02]  /*2cc0*/  PRMT R22, RZ, 0x7610, R22 ;  /* 0x00007610ff167816 */ /* 0x000fe40000000016 */
[----:B------:R-:W-:Y:S02]  /*2cd0*/  F2FP.SATFINITE.E4M3.F32.PACK_AB_MERGE_C R23, RZ, R23, RZ ;  /* 0x00000017ff17723e */ /* 0x000fe400048070ff */
[----:B------:R-:W-:-:S03]  /*2ce0*/  IADD3.X R21, R21, UR9, R27, P4, !PT ;  /* 0x0000000915157c10 */ /* 0x000fc6000a7fe41b */
[----:B------:R1:W-:Y:S01]  /*2cf0*/  @!P3 STG.E.U8 desc[UR20][R24.64+0x1], R23 ;  /* 0x000001171800b986 */ /* 0x0003e2000c101114 */
[----:B------:R-:W-:Y:S05]  /*2d00*/  @P5 BRA `(.L_x_47) ;  /* 0x0000000000045947 */ /* 0x000fea0003800000 */
[----:B------:R3:W5:Y:S02]  /*2d10*/  LDG.E.U8 R22, desc[UR20][R20.64] ;  /* 0x0000001414167981 */ /* 0x000764000c1e1100 */
.L_x_47:
[----:B------:R-:W-:Y:S05]  /*2d20*/  BSYNC B1 ;  /* 0x0000000000017941 */ /* 0x000fea0003800000 */
.L_x_46:
[----:B-----5:R-:W-:Y:S01]  /*2d30*/  LOP3.LUT R22, R22, 0xff, RZ, 0xc0, !PT ;  /* 0x000000ff16167812 */ /* 0x020fe200078ec0ff */
[----:B------:R-:W-:Y:S01]  /*2d40*/  BSSY B1, `(.L_x_48) ;  /* 0x000000b000017945 */ /* 0x000fe20003800000 */
[----:B------:R-:W-:Y:S02]  /*2d50*/  ISETP.LT.OR P3, PT, R29, 0x2, !P1 ;  /* 0x000000021d00780c */ /* 0x000fe40004f61670 */
[----:B------:R-:W-:-:S05]  /*2d60*/  F2FP.F16.E4M3.UNPACK_B R22, R22 ;  /* 0x00000016ff16723e */ /* 0x000fca00020006ff */
[----:B------:R-:W-:-:S05]  /*2d70*/  HADD2.F32 R22, -RZ, R22.H0_H0 ;  /* 0x20000016ff167230 */ /* 0x000fca0000004100 */
[----:B------:R-:W-:-:S04]  /*2d80*/  FMUL R22, R22, R17 ;  /* 0x0000001116167220 */ /* 0x000fc80000400000 */
[----:B------:R-:W-:-:S05]  /*2d90*/  FFMA R22, R37, R16, R22 ;  /* 0x0000001025167223 */ /* 0x000fca0000000016 */
[----:B-1----:R-:W-:Y:S02]  /*2da0*/  F2FP.SATFINITE.E4M3.F32.PACK_AB_MERGE_C R23, RZ, R22, RZ ;  /* 0x00000016ff17723e */ /* 0x002fe400048070ff */
[----:B------:R-:W-:-:S03]  /*2db0*/  PRMT R22, RZ, 0x7610, R22 ;  /* 0x00007610ff167816 */ /* 0x000fc60000000016 */
[----:B------:R1:W-:Y:S01]  /*2dc0*/  @!P5 STG.E.U8 desc[UR20][R6.64], R23 ;  /* 0x000000170600d986 */ /* 0x0003e2000c101114 */
[----:B------:R-:W-:Y:S05]  /*2dd0*/  @P3 BRA `(.L_x_49) ;  /* 0x0000000000043947 */ /* 0x000fea0003800000 */
[----:B------:R4:W5:Y:S02]  /*2de0*/  LDG.E.U8 R22, desc[UR20][R20.64+0x1] ;  /* 0x0000011414167981 */ /* 0x000964000c1e1100 */
.L_x_49:
[----:B------:R-:W-:Y:S05]  /*2df0*/  BSYNC B1 ;  /* 0x0000000000017941 */ /* 0x000fea0003800000 */
.L_x_48:
[----:B-----5:R-:W-:Y:S01]  /*2e00*/  LOP3.LUT R22, R22, 0xff, RZ, 0xc0, !PT ;  /* 0x000000ff16167812 */ /* 0x020fe200078ec0ff */
[----:B------:R-:W-:Y:S01]  /*2e10*/  BSSY B1, `(.L_x_50) ;  /* 0x000000b000017945 */ /* 0x000fe20003800000 */
[----:B------:R-:W-:Y:S02]  /*2e20*/  ISETP.LT.OR P4, PT, R29, 0x9, !P0 ;  /* 0x000000091d00780c */ /* 0x000fe40004781670 */
[----:B------:R-:W-:-:S05]  /*2e30*/  F2FP.F16.E4M3.UNPACK_B R22, R22 ;  /* 0x00000016ff16723e */ /* 0x000fca00020006ff */
[----:B------:R-:W-:-:S05]  /*2e40*/  HADD2.F32 R22, -RZ, R22.H0_H0 ;  /* 0x20000016ff167230 */ /* 0x000fca0000004100 */
[----:B-1----:R-:W-:Y:S01]  /*2e50*/  FMUL R23, R22, R17 ;  /* 0x0000001116177220 */ /* 0x002fe20000400000 */
[----:B------:R-:W-:-:S03]  /*2e60*/  PRMT R22, RZ, 0x7610, R22 ;  /* 0x00007610ff167816 */ /* 0x000fc60000000016 */
[----:B------:R-:W-:-:S05]  /*2e70*/  FFMA R23, R34, R16, R23 ;  /* 0x0000001022177223 */ /* 0x000fca0000000017 */
[----:B------:R-:W-:-:S05]  /*2e80*/  F2FP.SATFINITE.E4M3.F32.PACK_AB_MERGE_C R23, RZ, R23, RZ ;  /* 0x00000017ff17723e */ /* 0x000fca00048070ff */
[----:B------:R1:W-:Y:S01]  /*2e90*/  @!P3 STG.E.U8 desc[UR20][R6.64+0x1], R23 ;  /* 0x000001170600b986 */ /* 0x0003e2000c101114 */
[----:B------:R-:W-:Y:S05]  /*2ea0*/  @P4 BRA `(.L_x_51) ;  /* 0x0000000000044947 */ /* 0x000fea0003800000 */
[----:B------:R0:W5:Y:S02]  /*2eb0*/  LDG.E.U8 R22, desc[UR20][R4.64+0x8] ;  /* 0x0000081404167981 */ /* 0x000164000c1e1100 */
.L_x_51:
[----:B------:R-:W-:Y:S05]  /*2ec0*/  BSYNC B1 ;  /* 0x0000000000017941 */ /* 0x000fea0003800000 */
.L_x_50:
        /* <DEDUP_REMOVED lines=12> */
.L_x_53:
[----:B------:R-:W-:Y:S05]  /*2f90*/  BSYNC B1 ;  /* 0x0000000000017941 */ /* 0x000fea0003800000 */
.L_x_52:
[----:B-----5:R-:W-:Y:S01]  /*2fa0*/  LOP3.LUT R22, R22, 0xff, RZ, 0xc0, !PT ;  /* 0x000000ff16167812 */ /* 0x020fe200078ec0ff */
[----:B------:R-:W-:Y:S01]  /*2fb0*/  BSSY B1, `(.L_x_54) ;  /* 0x000000b000017945 */ /* 0x000fe20003800000 */
[----:B------:R-:W-:Y:S02]  /*2fc0*/  ISETP.LT.OR P3, PT, R29, 0x9, !P1 ;  /* 0x000000091d00780c */ /* 0x000fe40004f61670 */
[----:B------:R-:W-:Y:S02]  /*2fd0*/  F2FP.F16.E4M3.UNPACK_B R22, R22 ;  /* 0x00000016ff16723e */ /* 0x000fe400020006ff */
[----:B0-2---:R-:W-:-:S03]  /*2fe0*/  PRMT R4, RZ, 0x7610, R4 ;  /* 0x00007610ff047816 */ /* 0x005fc60000000004 */
[----:B------:R-:W-:-:S05]  /*2ff0*/  HADD2.F32 R22, -RZ, R22.H0_H0 ;  /* 0x20000016ff167230 */ /* 0x000fca0000004100 */
[----:B------:R-:W-:-:S04]  /*3000*/  FMUL R5, R22, R17 ;  /* 0x0000001116057220 */ /* 0x000fc80000400000 */
[----:B------:R-:W-:-:S05]  /*3010*/  FFMA R5, R32, R16, R5 ;  /* 0x0000001020057223 */ /* 0x000fca0000000005 */
[----:B------:R-:W-:-:S05]  /*3020*/  F2FP.SATFINITE.E4M3.F32.PACK_AB_MERGE_C R5, RZ, R5, RZ ;  /* 0x00000005ff05723e */ /* 0x000fca00048070ff */
[----:B------:R0:W-:Y:S01]  /*3030*/  @!P0 STG.E.U8 desc[UR20][R24.64+0x9], R5 ;  /* 0x0000090518008986 */ /* 0x0001e2000c101114 */
[----:B------:R-:W-:Y:S05]  /*3040*/  @P3 BRA `(.L_x_55) ;  /* 0x0000000000043947 */ /* 0x000fea0003800000 */
[----:B------:R2:W5:Y:S02]  /*3050*/  LDG.E.U8 R4, desc[UR20][R20.64+0x8] ;  /* 0x0000081414047981 */ /* 0x000564000c1e1100 */
.L_x_55:
[----:B------:R-:W-:Y:S05]  /*3060*/  BSYNC B1 ;  /* 0x0000000000017941 */ /* 0x000fea0003800000 */
.L_x_54:
[----:B-----5:R-:W-:Y:S01]  /*3070*/  LOP3.LUT R4, R4, 0xff, RZ, 0xc0, !PT ;  /* 0x000000ff04047812 */ /* 0x020fe200078ec0ff */
[----:B------:R-:W-:Y:S01]  /*3080*/  BSSY B1, `(.L_x_56) ;  /* 0x000000b000017945 */ /* 0x000fe20003800000 */
[----:B------:R-:W-:Y:S02]  /*3090*/  ISETP.LT.OR P1, PT, R29, 0xa, !P1 ;  /* 0x0000000a1d00780c */ /* 0x000fe40004f21670 */
[----:B------:R-:W-:-:S05]  /*30a0*/  F2FP.F16.E4M3.UNPACK_B R4, R4 ;  /* 0x00000004ff04723e */ /* 0x000fca00020006ff */
[----:B------:R-:W-:-:S05]  /*30b0*/  HADD2.F32 R4, -RZ, R4.H0_H0 ;  /* 0x20000004ff047230 */ /* 0x000fca0000004100 */
[----:B------:R-:W-:-:S04]  /*30c0*/  FMUL R4, R4, R17 ;  /* 0x0000001104047220 */ /* 0x000fc80000400000 */
[----:B------:R-:W-:-:S05]  /*30d0*/  FFMA R4, R33, R16, R4 ;  /* 0x0000001021047223 */ /* 0x000fca0000000004 */
[----:B0-----:R-:W-:Y:S02]  /*30e0*/  F2FP.SATFINITE.E4M3.F32.PACK_AB_MERGE_C R5, RZ, R4, RZ ;  /* 0x00000004ff05723e */ /* 0x001fe400048070ff */
[----:B------:R-:W-:-:S03]  /*30f0*/  PRMT R4, RZ, 0x7610, R4 ;  /* 0x00007610ff047816 */ /* 0x000fc60000000004 */
[----:B------:R0:W-:Y:S01]  /*3100*/  @!P3 STG.E.U8 desc[UR20][R6.64+0x8], R5 ;  /* 0x000008050600b986 */ /* 0x0001e2000c101114 */
[----:B------:R-:W-:Y:S05]  /*3110*/  @P1 BRA `(.L_x_57) ;  /* 0x0000000000041947 */ /* 0x000fea0003800000 */
[----:B------:R0:W5:Y:S02]  /*3120*/  LDG.E.U8 R4, desc[UR20][R20.64+0x9] ;  /* 0x0000091414047981 */ /* 0x000164000c1e1100 */
.L_x_57:
[----:B------:R-:W-:Y:S05]  /*3130*/  BSYNC B1 ;  /* 0x0000000000017941 */ /* 0x000fea0003800000 */
.L_x_56:
[----:B------:R-:W-:Y:S05]  /*3140*/  @P1 BRA `(.L_x_58) ;  /* 0x0000000000a81947 */ /* 0x000fea0003800000 */
[----:B-----5:R-:W-:-:S04]  /*3150*/  LOP3.LUT R4, R4, 0xff, RZ, 0xc0, !PT ;  /* 0x000000ff04047812 */ /* 0x020fc800078ec0ff */
[----:B------:R-:W-:-:S05]  /*3160*/  F2FP.F16.E4M3.UNPACK_B R4, R4 ;  /* 0x00000004ff04723e */ /* 0x000fca00020006ff */
[----:B------:R-:W-:-:S05]  /*3170*/  HADD2.F32 R4, -RZ, R4.H0_H0 ;  /* 0x20000004ff047230 */ /* 0x000fca0000004100 */
[----:B------:R-:W-:-:S04]  /*3180*/  FMUL R4, R4, R17 ;  /* 0x0000001104047220 */ /* 0x000fc80000400000 */
[----:B------:R-:W-:-:S05]  /*3190*/  FFMA R4, R19, R16, R4 ;  /* 0x0000001013047223 */ /* 0x000fca0000000004 */
[----:B0-----:R-:W-:-:S05]  /*31a0*/  F2FP.SATFINITE.E4M3.F32.PACK_AB_MERGE_C R5, RZ, R4, RZ ;  /* 0x00000004ff05723e */ /* 0x001fca00048070ff */
[----:B------:R0:W-:Y:S01]  /*31b0*/  STG.E.U8 desc[UR20][R6.64+0x9], R5 ;  /* 0x0000090506007986 */ /* 0x0001e2000c101114 */
[----:B------:R-:W-:Y:S05]  /*31c0*/  BRA `(.L_x_58) ;  /* 0x0000000000887947 */ /* 0x000fea0003800000 */
.L_x_41:
[----:B------:R-:W-:Y:S01]  /*31d0*/  ISETP.GE.AND P1, PT, R28, 0x1, PT ;  /* 0x000000011c00780c */ /* 0x000fe20003f26270 */
[-C--:B--2---:R-:W-:Y:S01]  /*31e0*/  FMUL R39, R39, R16.reuse ;  /* 0x0000001027277220 */ /* 0x084fe20000400000 */
[-C--:B------:R-:W-:Y:S01]  /*31f0*/  FMUL R36, R36, R16.reuse ;  /* 0x0000001024247220 */ /* 0x080fe20000400000 */
[----:B------:R-:W-:Y:S01]  /*3200*/  ISETP.GE.AND P0, PT, R28, 0x9, PT ;  /* 0x000000091c00780c */ /* 0x000fe20003f06270 */
[-C--:B------:R-:W-:Y:S01]  /*3210*/  FMUL R37, R37, R16.reuse ;  /* 0x0000001025257220 */ /* 0x080fe20000400000 */
[C---:B------:R-:W-:Y:S01]  /*3220*/  ISETP.LT.OR P4, PT, R29.reuse, 0x1, !P1 ;  /* 0x000000011d00780c */ /* 0x040fe20004f81670 */
[-C--:B------:R-:W-:Y:S01]  /*3230*/  FMUL R34, R34, R16.reuse ;  /* 0x0000001022227220 */ /* 0x080fe20000400000 */
[----:B------:R-:W-:Y:S01]  /*3240*/  ISETP.LT.OR P5, PT, R29, 0x2, !P1 ;  /* 0x000000021d00780c */ /* 0x000fe20004fa1670 */
[-C--:B------:R-:W-:Y:S01]  /*3250*/  FMUL R35, R35, R16.reuse ;  /* 0x0000001023237220 */ /* 0x080fe20000400000 */
[----:B------:R-:W-:Y:S01]  /*3260*/  F2FP.SATFINITE.E4M3.F32.PACK_AB_MERGE_C R39, RZ, R39, RZ ;  /* 0x00000027ff27723e */ /* 0x000fe200048070ff */
[----:B------:R-:W-:Y:S01]  /*3270*/  FMUL R32, R32, R16 ;  /* 0x0000001020207220 */ /* 0x000fe20000400000 */
[----:B------:R-:W-:Y:S01]  /*3280*/  F2FP.SATFINITE.E4M3.F32.PACK_AB_MERGE_C R5, RZ, R36, RZ ;  /* 0x00000024ff05723e */ /* 0x000fe200048070ff */
[-C--:B------:R-:W-:Y:S01]  /*3290*/  FMUL R33, R33, R16.reuse ;  /* 0x0000001021217220 */ /* 0x080fe20000400000 */
[----:B------:R-:W-:Y:S01]  /*32a0*/  ISETP.LT.OR P3, PT, R29, 0x1, !P0 ;  /* 0x000000011d00780c */ /* 0x000fe20004761670 */
[----:B------:R-:W-:Y:S01]  /*32b0*/  FMUL R19, R19, R16 ;  /* 0x0000001013137220 */ /* 0x000fe20000400000 */
[----:B------:R-:W-:-:S02]  /*32c0*/  ISETP.LT.OR P6, PT, R29, 0x9, !P0 ;  /* 0x000000091d00780c */ /* 0x000fc400047c1670 */
[----:B------:R-:W-:Y:S01]  /*32d0*/  F2FP.SATFINITE.E4M3.F32.PACK_AB_MERGE_C R37, RZ, R37, RZ ;  /* 0x00000025ff25723e */ /* 0x000fe200048070ff */
[----:B------:R-:W-:Y:S01]  /*32e0*/  @!P4 STG.E.U8 desc[UR20][R24.64], R39 ;  /* 0x000000271800c986 */ /* 0x000fe2000c101114 */
[C---:B------:R-:W-:Y:S02]  /*32f0*/  ISETP.LT.OR P4, PT, R29.reuse, 0x9, !P1 ;  /* 0x000000091d00780c */ /* 0x040fe40004f81670 */
[C---:B------:R-:W-:Y:S01]  /*3300*/  ISETP.LT.OR P1, PT, R29.reuse, 0xa, !P1 ;  /* 0x0000000a1d00780c */ /* 0x040fe20004f21670 */
[----:B------:R0:W-:Y:S01]  /*3310*/  @!P5 STG.E.U8 desc[UR20][R24.64+0x1], R5 ;  /* 0x000001051800d986 */ /* 0x0001e2000c101114 */
[C---:B------:R-:W-:Y:S02]  /*3320*/  ISETP.LT.OR P5, PT, R29.reuse, 0x2, !P0 ;  /* 0x000000021d00780c */ /* 0x040fe400047a1670 */
[----:B------:R-:W-:Y:S01]  /*3330*/  ISETP.LT.OR P0, PT, R29, 0xa, !P0 ;  /* 0x0000000a1d00780c */ /* 0x000fe20004701670 */
[----:B------:R1:W-:Y:S01]  /*3340*/  @!P3 STG.E.U8 desc[UR20][R6.64], R37 ;  /* 0x000000250600b986 */ /* 0x0003e2000c101114 */
[----:B------:R-:W-:-:S02]  /*3350*/  F2FP.SATFINITE.E4M3.F32.PACK_AB_MERGE_C R35, RZ, R35, RZ ;  /* 0x00000023ff23723e */ /* 0x000fc400048070ff */
[----:B------:R-:W-:Y:S02]  /*3360*/  F2FP.SATFINITE.E4M3.F32.PACK_AB_MERGE_C R21, RZ, R32, RZ ;  /* 0x00000020ff15723e */ /* 0x000fe400048070ff */
[----:B------:R-:W-:Y:S02]  /*3370*/  F2FP.SATFINITE.E4M3.F32.PACK_AB_MERGE_C R33, RZ, R33, RZ ;  /* 0x00000021ff21723e */ /* 0x000fe400048070ff */
[----:B------:R-:W-:Y:S02]  /*3380*/  F2FP.SATFINITE.E4M3.F32.PACK_AB_MERGE_C R19, RZ, R19, RZ ;  /* 0x00000013ff13723e */ /* 0x000fe400048070ff */
[----:B0-----:R-:W-:-:S05]  /*3390*/  F2FP.SATFINITE.E4M3.F32.PACK_AB_MERGE_C R5, RZ, R34, RZ ;  /* 0x00000022ff05723e */ /* 0x001fca00048070ff */
[----:B------:R1:W-:Y:S04]  /*33a0*/  @!P5 STG.E.U8 desc[UR20][R6.64+0x1], R5 ;  /* 0x000001050600d986 */ /* 0x0003e8000c101114 */
[----:B------:R1:W-:Y:S04]  /*33b0*/  @!P4 STG.E.U8 desc[UR20][R24.64+0x8], R35 ;  /* 0x000008231800c986 */ /* 0x0003e8000c101114 */
[----:B------:R1:W-:Y:S04]  /*33c0*/  @!P1 STG.E.U8 desc[UR20][R24.64+0x9], R21 ;  /* 0x0000091518009986 */ /* 0x0003e8000c101114 */
[----:B------:R1:W-:Y:S04]  /*33d0*/  @!P6 STG.E.U8 desc[UR20][R6.64+0x8], R33 ;  /* 0x000008210600e986 */ /* 0x0003e8000c101114 */
[----:B------:R1:W-:Y:S02]  /*33e0*/  @!P0 STG.E.U8 desc[UR20][R6.64+0x9], R19 ;  /* 0x0000091306008986 */ /* 0x0003e4000c101114 */
.L_x_58:
[----:B------:R-:W-:Y:S05]  /*33f0*/  BSYNC B0 ;  /* 0x0000000000007941 */ /* 0x000fea0003800000 */
.L_x_40:
[C---:B------:R-:W-:Y:S01]  /*3400*/  LEA R8, P0, R2.reuse, R8, 0x1 ;  /* 0x0000000802087211 */ /* 0x040fe200078008ff */
[----:B------:R-:W-:Y:S01]  /*3410*/  ULDC.64 UR6, c[0x0][0x650] ;  /* 0x0001940000067ab9 */ /* 0x000fe20000000a00 */
[----:B-----5:R-:W-:Y:S01]  /*3420*/  IMAD.U32 R4, RZ, RZ, UR16 ;  /* 0x00000010ff047e24 */ /* 0x020fe2000f8e00ff */
[----:B01----:R-:W-:Y:S01]  /*3430*/  PRMT R6, RZ, 0x7610, R6 ;  /* 0x00007610ff067816 */ /* 0x003fe20000000006 */
[----:B------:R-:W-:Y:S01]  /*3440*/  IMAD.MOV.U32 R5, RZ, RZ, -0x1 ;  /* 0xffffffffff057424 */ /* 0x000fe200078e00ff */
[----:B------:R-:W-:Y:S01]  /*3450*/  LEA.HI.X R9, R2, R9, R10, 0x1, P0 ;  /* 0x0000000902097211 */ /* 0x000fe200000f0c0a */
[----:B------:R0:W-:Y:S01]  /*3460*/  SYNCS.ARRIVE.TRANS64.A1T0 RZ, [R4+UR22], RZ ;  /* 0x000000ff04ff79a7 */ /* 0x0001e20008100016 */
[----:B------:R-:W-:Y:S01]  /*3470*/  ISETP.GE.U32.AND P0, PT, R8, UR6, PT ;  /* 0x0000000608007c0c */ /* 0x000fe2000bf06070 */
[----:B------:R-:W-:-:S03]  /*3480*/  IMAD.MOV.U32 R7, RZ, RZ, -0x1 ;  /* 0xffffffffff077424 */ /* 0x000fc600078e00ff */
[----:B------:R-:W-:Y:S01]  /*3490*/  ISETP.GE.U32.AND.EX P0, PT, R9, UR7, PT, P0 ;  /* 0x0000000709007c0c */ /* 0x000fe2000bf06100 */
[----:B0-----:R-:W-:-:S12]  /*34a0*/  IMAD.MOV.U32 R4, RZ, RZ, -0x1 ;  /* 0xffffffffff047424 */ /* 0x001fd800078e00ff */
[----:B------:R-:W-:Y:S05]  /*34b0*/  @P0 BRA `(.L_x_59) ;  /* 0x0000000400600947 */ /* 0x000fea0003800000 */
[----:B------:R-:W0:Y:S01]  /*34c0*/  S2R R28, SR_CTAID.X ;  /* 0x00000000001c7919 */ /* 0x000e220000002500 */
[----:B------:R-:W1:Y:S01]  /*34d0*/  LDC.64 R22, c[0x0][0x628] ;  /* 0x00018a00ff167b82 */ /* 0x000e620000000a00 */
[----:B------:R-:W-:Y:S01]  /*34e0*/  ULDC UR6, c[0x0][0x150] ;  /* 0x0000540000067ab9 */ /* 0x000fe20000000800 */
[----:B--234-:R-:W-:Y:S01]  /*34f0*/  IMAD.MOV.U32 R20, RZ, RZ, R8 ;  /* 0x000000ffff147224 */ /* 0x01cfe200078e0008 */
[----:B------:R-:W2:Y:S01]  /*3500*/  S2R R30, SR_CTAID.Y ;  /* 0x00000000001e7919 */ /* 0x000ea20000002600 */
[----:B------:R-:W-:-:S04]  /*3510*/  IMAD.MOV.U32 R21, RZ, RZ, R9 ;  /* 0x000000ffff157224 */ /* 0x000fc800078e0009 */
[----:B------:R-:W3:Y:S08]  /*3520*/  LDC R31, c[0x0][0x144] ;  /* 0x00005100ff1f7b82 */ /* 0x000ef00000000800 */
[----:B------:R-:W4:Y:S08]  /*3530*/  LDC R24, c[0x0][0x630] ;  /* 0x00018c00ff187b82 */ /* 0x000f300000000800 */
[----:B------:R-:W2:Y:S01]  /*3540*/  LDC.64 R26, c[0x0][0x620] ;  /* 0x00018800ff1a7b82 */ /* 0x000ea20000000a00 */
[----:B-1----:R-:W-:-:S04]  /*3550*/  ISETP.NE.U32.AND P0, PT, R22, RZ, PT ;  /* 0x000000ff1600720c */ /* 0x002fc80003f05070 */
[----:B------:R-:W-:Y:S02]  /*3560*/  ISETP.NE.AND.EX P0, PT, R23, RZ, PT, P0 ;  /* 0x000000ff1700720c */ /* 0x000fe40003f05300 */
[----:B0-----:R-:W-:-:S05]  /*3570*/  I2FP.F32.U32 R4, R28 ;  /* 0x0000001c00047245 */ /* 0x001fca0000201000 */
[----:B------:R-:W-:-:S04]  /*3580*/  FMUL R4, R4, UR6 ;  /* 0x0000000604047c20 */ /* 0x000fc80008400000 */
[----:B------:R0:W1:Y:S02]  /*3590*/  F2I.U32.TRUNC.NTZ R29, R4 ;  /* 0x00000004001d7305 */ /* 0x000064000020f000 */
[----:B---34-:R-:W-:Y:S05]  /*35a0*/  @!P0 BRA `(.L_x_60) ;  /* 0x0000000000288947 */ /* 0x018fea0003800000 */
[----:B------:R-:W3:Y:S02]  /*35b0*/  LDC R5, c[0x0][0x634] ;  /* 0x00018d00ff057b82 */ /* 0x000ee40000000800 */
[----:B---3--:R-:W-:-:S05]  /*35c0*/  IADD3 R19, P0, R8, R5, RZ ;  /* 0x0000000508137210 */ /* 0x008fca0007f1e0ff */
[----:B------:R-:W-:-:S04]  /*35d0*/  IMAD.X R25, RZ, RZ, R9, P0 ;  /* 0x000000ffff197224 */ /* 0x000fc800000e0609 */
[----:B0-----:R-:W-:-:S04]  /*35e0*/  IMAD.WIDE.U32 R4, R25, R22, RZ ;  /* 0x0000001619047225 */ /* 0x001fc800078e00ff */
[----:B------:R-:W-:-:S04]  /*35f0*/  IMAD.WIDE.U32 R6, P0, R19, R23, R4 ;  /* 0x0000001713067225 */ /* 0x000fc80007800004 */
[----:B------:R-:W-:-:S04]  /*3600*/  IMAD.WIDE.U32 R4, R19, R22, RZ ;  /* 0x0000001613047225 */ /* 0x000fc800078e00ff */
[----:B------:R-:W-:Y:S01]  /*3610*/  IMAD.X R21, RZ, RZ, RZ, P0 ;  /* 0x000000ffff157224 */ /* 0x000fe200000e06ff */
[----:B------:R-:W-:Y:S01]  /*3620*/  IADD3 RZ, P0, R5, R6, RZ ;  /* 0x0000000605ff7210 */ /* 0x000fe20007f1e0ff */
[----:B------:R-:W-:-:S04]  /*3630*/  IMAD.MOV.U32 R20, RZ, RZ, R7 ;  /* 0x000000ffff147224 */ /* 0x000fc800078e0007 */
[----:B------:R-:W-:-:S08]  /*3640*/  IMAD.WIDE.U32.X R20, R25, R23, R20, P0 ;  /* 0x0000001719147225 */ /* 0x000fd000000e0414 */
.L_x_60:
[----:B------:R-:W3:Y:S01]  /*3650*/  LDC.64 R38, c[0x0][0x640] ;  /* 0x00019000ff267b82 */ /* 0x000ee20000000a00 */
[-C--:B------:R-:W-:Y:S01]  /*3660*/  SHF.R.U64 R25, R20, R24.reuse, R21 ;  /* 0x0000001814197219 */ /* 0x080fe20000001215 */
[----:B-1----:R-:W-:Y:S01]  /*3670*/  IMAD.MOV R29, RZ, RZ, -R29 ;  /* 0x000000ffff1d7224 */ /* 0x002fe200078e0a1d */
[----:B0-----:R-:W-:Y:S01]  /*3680*/  SHF.R.U32.HI R4, RZ, R24, R21 ;  /* 0x00000018ff047219 */ /* 0x001fe20000011615 */
[----:B------:R-:W-:Y:S01]  /*3690*/  ULDC UR6, c[0x0][0x154] ;  /* 0x0000550000067ab9 */ /* 0x000fe20000000800 */
[----:B------:R-:W-:Y:S01]  /*36a0*/  IADD3 R7, P0, RZ, -R25, RZ ;  /* 0x80000019ff077210 */ /* 0x000fe20007f1e0ff */
[----:B------:R-:W-:Y:S02]  /*36b0*/  IMAD R34, R31, R29, R28 ;  /* 0x0000001d1f227224 */ /* 0x000fe400078e021c */
[----:B------:R-:W0:Y:S01]  /*36c0*/  LDC R20, c[0x0][0x618] ;  /* 0x00018600ff147b82 */ /* 0x000e220000000800 */
[----:B------:R-:W-:Y:S02]  /*36d0*/  IMAD.MOV.U32 R19, RZ, RZ, 0x1 ;  /* 0x00000001ff137424 */ /* 0x000fe400078e00ff */
[----:B------:R-:W-:-:S04]  /*36e0*/  IMAD.X R5, RZ, RZ, ~R4, P0 ;  /* 0x000000ffff057224 */ /* 0x000fc800000e0e04 */
[-C--:B--2---:R-:W-:Y:S01]  /*36f0*/  IMAD R6, R5, R26.reuse, RZ ;  /* 0x0000001a05067224 */ /* 0x084fe200078e02ff */
[----:B------:R-:W1:Y:S01]  /*3700*/  LDC R32, c[0x0][0x608] ;  /* 0x00018200ff207b82 */ /* 0x000e620000000800 */
[----:B------:R-:W-:-:S04]  /*3710*/  IMAD.WIDE.U32 R4, R7, R26, R8 ;  /* 0x0000001a07047225 */ /* 0x000fc800078e0008 */
[----:B------:R-:W-:Y:S01]  /*3720*/  IMAD R7, R7, R27, R6 ;  /* 0x0000001b07077224 */ /* 0x000fe200078e0206 */
[----:B------:R-:W-:Y:S02]  /*3730*/  I2FP.F32.U32 R6, R30 ;  /* 0x0000001e00067245 */ /* 0x000fe40000201000 */
[----:B------:R-:W2:Y:S01]  /*3740*/  LDC R36, c[0x0][0x658] ;  /* 0x00019600ff247b82 */ /* 0x000ea20000000800 */
[----:B------:R-:W-:Y:S01]  /*3750*/  IMAD.IADD R5, R5, 0x1, R7 ;  /* 0x0000000105057824 */ /* 0x000fe200078e0207 */
[----:B---3--:R-:W-:Y:S01]  /*3760*/  ISETP.NE.U32.AND P0, PT, R38, RZ, PT ;  /* 0x000000ff2600720c */ /* 0x008fe20003f05070 */
[----:B------:R-:W-:Y:S01]  /*3770*/  FMUL R6, R6, UR6 ;  /* 0x0000000606067c20 */ /* 0x000fe20008400000 */
[----:B------:R-:W-:Y:S02]  /*3780*/  IMAD.MOV.U32 R7, RZ, RZ, -0x1 ;  /* 0xffffffffff077424 */ /* 0x000fe400078e00ff */
[----:B------:R-:W-:Y:S01]  /*3790*/  ISETP.NE.AND.EX P0, PT, R39, RZ, PT, P0 ;  /* 0x000000ff2700720c */ /* 0x000fe20003f05300 */
[----:B------:R3:W4:Y:S01]  /*37a0*/  F2I.U32.TRUNC.NTZ R26, R6 ;  /* 0x00000006001a7305 */ /* 0x000722000020f000 */
[----:B------:R-:W3:Y:S01]  /*37b0*/  LDC R29, c[0x0][0x148] ;  /* 0x00005200ff1d7b82 */ /* 0x000ee20000000800 */
[----:B0-----:R-:W-:-:S02]  /*37c0*/  SHF.R.U64 R24, R4, R20, R5 ;  /* 0x0000001404187219 */ /* 0x001fc40000001205 */
[----:B------:R-:W-:-:S05]  /*37d0*/  SHF.R.U32.HI R5, RZ, R20, R5 ;  /* 0x00000014ff057219 */ /* 0x000fca0000011605 */
[----:B------:R-:W0:Y:S01]  /*37e0*/  LDC R28, c[0x0][0x600] ;  /* 0x00018000ff1c7b82 */ /* 0x000e220000000800 */
[-CC-:B-1----:R-:W-:Y:S02]  /*37f0*/  SHF.R.U64 R22, R24, R32.reuse, R5.reuse ;  /* 0x0000002018167219 */ /* 0x182fe40000001205 */
[----:B------:R-:W-:-:S05]  /*3800*/  SHF.R.U32.HI R5, RZ, R32, R5 ;  /* 0x00000020ff057219 */ /* 0x000fca0000011605 */
[----:B------:R-:W1:Y:S01]  /*3810*/  LDC R33, c[0x0][0x648] ;  /* 0x00019200ff217b82 */ /* 0x000e620000000800 */
[-CC-:B--2---:R-:W-:Y:S02]  /*3820*/  SHF.R.U64 R27, R22, R36.reuse, R5.reuse ;  /* 0x00000024161b7219 */ /* 0x184fe40000001205 */
[-C--:B------:R-:W-:Y:S02]  /*3830*/  SHF.L.U32 R7, R7, R36.reuse, RZ ;  /* 0x0000002407077219 */ /* 0x080fe400000006ff */
[-C--:B------:R-:W-:Y:S01]  /*3840*/  SHF.R.U32.HI R5, RZ, R36.reuse, R5 ;  /* 0x00000024ff057219 */ /* 0x080fe20000011605 */
[----:B------:R-:W-:Y:S01]  /*3850*/  IMAD.MOV.U32 R4, RZ, RZ, R27 ;  /* 0x000000ffff047224 */ /* 0x000fe200078e001b */
[----:B------:R-:W-:Y:S01]  /*3860*/  SHF.L.U32 R36, R19, R36, RZ ;  /* 0x0000002413247219 */ /* 0x000fe200000006ff */
[----:B------:R-:W2:Y:S01]  /*3870*/  LDC R35, c[0x0][0x638] ;  /* 0x00018e00ff237b82 */ /* 0x000ea20000000800 */
[----:B------:R-:W-:-:S07]  /*3880*/  LOP3.LUT R31, RZ, R7, RZ, 0x33, !PT ;  /* 0x00000007ff1f7212 */ /* 0x000fce00078e33ff */
[----:B------:R-:W0:Y:S01]  /*3890*/  LDC R37, c[0x0][0x610] ;  /* 0x00018400ff257b82 */ /* 0x000e220000000800 */
[----:B----4-:R-:W-:Y:S05]  /*38a0*/  @!P0 BRA `(.L_x_61) ;  /* 0x0000000000288947 */ /* 0x010fea0003800000 */
[----:B------:R-:W4:Y:S02]  /*38b0*/  LDC R4, c[0x0][0x64c] ;  /* 0x00019300ff047b82 */ /* 0x000f240000000800 */
[----:B----4-:R-:W-:-:S05]  /*38c0*/  IADD3 R19, P0, R27, R4, RZ ;  /* 0x000000041b137210 */ /* 0x010fca0007f1e0ff */
[----:B------:R-:W-:-:S04]  /*38d0*/  IMAD.X R23, RZ, RZ, R5, P0 ;  /* 0x000000ffff177224 */ /* 0x000fc800000e0605 */
[----:B------:R-:W-:-:S04]  /*38e0*/  IMAD.WIDE.U32 R4, R23, R38, RZ ;  /* 0x0000002617047225 */ /* 0x000fc800078e00ff */
[----:B---3--:R-:W-:-:S04]  /*38f0*/  IMAD.WIDE.U32 R6, P0, R19, R39, R4 ;  /* 0x0000002713067225 */ /* 0x008fc80007800004 */
[----:B------:R-:W-:-:S04]  /*3900*/  IMAD.WIDE.U32 R4, R19, R38, RZ ;  /* 0x0000002613047225 */ /* 0x000fc800078e00ff */
[----:B------:R-:W-:Y:S01]  /*3910*/  IMAD.X R21, RZ, RZ, RZ, P0 ;  /* 0x000000ffff157224 */ /* 0x000fe200000e06ff */
[----:B------:R-:W-:Y:S01]  /*3920*/  IADD3 RZ, P0, R5, R6, RZ ;  /* 0x0000000605ff7210 */ /* 0x000fe20007f1e0ff */
[----:B------:R-:W-:-:S04]  /*3930*/  IMAD.MOV.U32 R20, RZ, RZ, R7 ;  /* 0x000000ffff147224 */ /* 0x000fc800078e0007 */
[----:B------:R-:W-:-:S08]  /*3940*/  IMAD.WIDE.U32.X R4, R23, R39, R20, P0 ;  /* 0x0000002717047225 */ /* 0x000fd000000e0414 */
.L_x_61:
[----:B-1----:R-:W-:Y:S01]  /*3950*/  SHF.R.U64 R4, R4, R33, R5 ;  /* 0x0000002104047219 */ /* 0x002fe20000001205 */
[----:B0-----:R-:W-:Y:S01]  /*3960*/  VIADD R7, R28, 0xffffffff ;  /* 0xffffffff1c077836 */ /* 0x001fe20000000000 */
[----:B------:R-:W-:Y:S01]  /*3970*/  LOP3.LUT R5, R22, R31, RZ, 0xc0, !PT ;  /* 0x0000001f16057212 */ /* 0x000fe200078ec0ff */
[----:B------:R-:W-:Y:S02]  /*3980*/  IMAD.MOV R26, RZ, RZ, -R26 ;  /* 0x000000ffff1a7224 */ /* 0x000fe400078e0a1a */
[----:B---3--:R-:W-:Y:S01]  /*3990*/  IMAD.MOV R6, RZ, RZ, -R4 ;  /* 0x000000ffff067224 */ /* 0x008fe200078e0a04 */
[----:B------:R-:W-:Y:S01]  /*39a0*/  LOP3.LUT R7, R24, R7, RZ, 0xc0, !PT ;  /* 0x0000000718077212 */ /* 0x000fe200078ec0ff */
[----:B------:R-:W-:Y:S02]  /*39b0*/  IMAD R5, R36, R4, R5 ;  /* 0x0000000424057224 */ /* 0x000fe400078e0205 */
[----:B------:R-:W-:Y:S02]  /*39c0*/  @P2 IMAD R34, R29, R26, R30 ;  /* 0x0000001a1d222224 */ /* 0x000fe400078e021e */
[----:B--2---:R-:W-:-:S02]  /*39d0*/  IMAD R4, R6, R35, R27 ;  /* 0x0000002306047224 */ /* 0x004fc400078e021b */
[----:B------:R-:W-:Y:S02]  /*39e0*/  IMAD R5, R5, R37, R34 ;  /* 0x0000002505057224 */ /* 0x000fe400078e0222 */
[----:B------:R-:W-:Y:S02]  /*39f0*/  IMAD R4, R4, R28, R7 ;  /* 0x0000001c04047224 */ /* 0x000fe400078e0207 */
[----:B------:R-:W-:-:S03]  /*3a00*/  IMAD.MOV.U32 R6, RZ, RZ, 0x1 ;  /* 0x00000001ff067424 */ /* 0x000fc600078e00ff */
[----:B------:R-:W-:Y:S02]  /*3a10*/  SEL R7, R4, R5, !P2 ;  /* 0x0000000504077207 */ /* 0x000fe40005000000 */
[----:B------:R-:W-:Y:S01]  /*3a20*/  SEL R5, R5, R4, !P2 ;  /* 0x0000000405057207 */ /* 0x000fe20005000000 */
[----:B------:R-:W-:-:S07]  /*3a30*/  IMAD.MOV.U32 R4, RZ, RZ, R25 ;  /* 0x000000ffff047224 */ /* 0x000fce00078e0019 */
.L_x_59:
[----:B------:R-:W-:Y:S02]  /*3a40*/  LOP3.LUT P0, RZ, R6, 0xff, RZ, 0xc0, !PT ;  /* 0x000000ff06ff7812 */ /* 0x000fe4000780c0ff */
[----:B------:R-:W-:-:S11]  /*3a50*/  LOP3.LUT R40, R40, 0x1, RZ, 0x3c, !PT ;  /* 0x0000000128287812 */ /* 0x000fd600078e3cff */
[----:B------:R-:W-:Y:S05]  /*3a60*/  @P0 BRA `(.L_x_62) ;  /* 0xffffffdc00500947 */ /* 0x000fea000383ffff */
[----:B------:R-:W-:Y:S05]  /*3a70*/  EXIT ;  /* 0x000000000000794d */ /* 0x000fea0003800000 */
.L_x_18:
[----:B------:R-:W-:-:S08]  /*3a80*/  ISETP.NE.AND P0, PT, R18, RZ, PT ;  /* 0x000000ff1200720c */ /* 0x000fd00003f05270 */
[----:B--23-5:R-:W0:-:S00]  /*3a90*/  USETMAXREG.DEALLOC.CTAPOOL 0x28 ;  /* 0x00000028000079c8 */ /* 0x02ce0000080e0500 */
[----:B------:R-:W-:Y:S05]  /*3aa0*/  @P0 EXIT ;  /* 0x000000000000094d */ /* 0x000fea0003800000 */
[----:B0-----:R-:W-:Y:S01]  /*3ab0*/  LOP3.LUT P0, RZ, R20, 0xff, RZ, 0xc0, !PT ;  /* 0x000000ff14ff7812 */ /* 0x001fe2000780c0ff */
[----:B------:R-:W-:Y:S02]  /*3ac0*/  IMAD.MOV.U32 R11, RZ, RZ, 0x1 ;  /* 0x00000001ff0b7424 */ /* 0x000fe400078e00ff */
[----:B------:R-:W-:-:S10]  /*3ad0*/  IMAD.MOV.U32 R14, RZ, RZ, RZ ;  /* 0x000000ffff0e7224 */ /* 0x000fd400078e00ff */
[----:B------:R-:W-:Y:S05]  /*3ae0*/  @!P0 BRA `(.L_x_63) ;  /* 0x0000000c00608947 */ /* 0x000fea0003800000 */
[----:B------:R-:W0:Y:S01]  /*3af0*/  S2R R13, SR_CgaCtaId ;  /* 0x00000000000d7919 */ /* 0x000e220000008800 */
[----:B------:R-:W-:Y:S01]  /*3b00*/  LOP3.LUT P0, RZ, R12, 0x1f, RZ, 0xc0, !PT ;  /* 0x0000001f0cff7812 */ /* 0x000fe2000780c0ff */
[----:B------:R-:W-:Y:S01]  /*3b10*/  ULDC UR5, c[0x0][0x658] ;  /* 0x0001960000057ab9 */ /* 0x000fe20000000800 */
[----:B------:R-:W-:Y:S01]  /*3b20*/  UMOV UR6, 0xffffffff ;  /* 0xffffffff00067882 */ /* 0x000fe20000000000 */
[----:B------:R-:W-:Y:S01]  /*3b30*/  BSSY B0, `(.L_x_63) ;  /* 0x00000d3000007945 */ /* 0x000fe20003800000 */
[----:B------:R-:W-:Y:S01]  /*3b40*/  USHF.L.U32 UR6, UR6, UR5, URZ ;  /* 0x0000000506067299 */ /* 0x000fe2000800063f */
[C---:B------:R-:W-:Y:S01]  /*3b50*/  ISETP.NE.AND P3, PT, R6.reuse, RZ, PT ;  /* 0x000000ff0600720c */ /* 0x040fe20003f65270 */
[----:B------:R-:W-:Y:S01]  /*3b60*/  IMAD.MOV.U32 R16, RZ, RZ, 0x1 ;  /* 0x00000001ff107424 */ /* 0x000fe200078e00ff */
[----:B------:R-:W-:Y:S01]  /*3b70*/  ISETP.NE.OR P0, PT, R6, RZ, !P0 ;  /* 0x000000ff0600720c */ /* 0x000fe20004705670 */
[----:B------:R-:W-:Y:S01]  /*3b80*/  IMAD.MOV.U32 R11, RZ, RZ, 0x1 ;  /* 0x00000001ff0b7424 */ /* 0x000fe200078e00ff */
[----:B------:R-:W-:Y:S01]  /*3b90*/  LOP3.LUT R15, R0, 0x2, RZ, 0xfc, !PT ;  /* 0x00000002000f7812 */ /* 0x000fe200078efcff */
[----:B------:R-:W-:Y:S01]  /*3ba0*/  IMAD.MOV.U32 R14, RZ, RZ, RZ ;  /* 0x000000ffff0e7224 */ /* 0x000fe200078e00ff */
[----:B------:R-:W-:Y:S01]  /*3bb0*/  ULDC UR4, c[0x0][0x600] ;  /* 0x0001800000047ab9 */ /* 0x000fe20000000800 */
[----:B------:R-:W-:Y:S01]  /*3bc0*/  UMOV UR7, 0x1 ;  /* 0x0000000100077882 */ /* 0x000fe20000000000 */
[----:B------:R-:W-:-:S02]  /*3bd0*/  UIADD3 UR29, UR13, 0x1, URZ ;  /* 0x000000010d1d7890 */ /* 0x000fc4000fffe03f */
[----:B------:R-:W-:Y:S02]  /*3be0*/  UIADD3 UR4, UR4, -0x1, URZ ;  /* 0xffffffff04047890 */ /* 0x000fe4000fffe03f */
[----:B------:R-:W-:Y:S02]  /*3bf0*/  USHF.L.U32 UR5, UR7, UR5, URZ ;  /* 0x0000000507057299 */ /* 0x000fe4000800063f */
[----:B------:R-:W-:Y:S01]  /*3c00*/  ULOP3.LUT UR21, URZ, UR6, URZ, 0x33, !UPT ;  /* 0x000000063f157292 */ /* 0x000fe2000f8e333f */
[----:B------:R-:W-:Y:S01]  /*3c10*/  ULDC.64 UR22, c[0x0][0x198] ;  /* 0x0000660000167ab9 */ /* 0x000fe20000000a00 */
[C---:B0-----:R-:W-:Y:S02]  /*3c20*/  IMAD.SHL.U32 R12, R13.reuse, 0x8, RZ ;  /* 0x000000080d0c7824 */ /* 0x041fe400078e00ff */
[----:B------:R-:W-:-:S03]  /*3c30*/  IMAD.SHL.U32 R13, R13, 0x400, RZ ;  /* 0x000004000d0d7824 */ /* 0x000fc600078e00ff */
[----:B------:R-:W-:Y:S02]  /*3c40*/  LOP3.LUT R12, R12, 0x8, RZ, 0xc0, !PT ;  /* 0x000000080c0c7812 */ /* 0x000fe400078ec0ff */
[----:B------:R-:W-:-:S07]  /*3c50*/  LOP3.LUT R13, R13, 0x400, RZ, 0xc0, !PT ;  /* 0x000004000d0d7812 */ /* 0x000fce00078ec0ff */
.L_x_75:
[----:B------:R-:W-:-:S03]  /*3c60*/  UMOV UR6, 0xffffffff ;  /* 0xffffffff00067882 */ /* 0x000fc60000000000 */
[----:B------:R-:W-:Y:S05]  /*3c70*/  BRA.DIV UR6, `(.L_x_64) ;  /* 0x0000001606187947 */ /* 0x000fea000b800000 */
[----:B------:R-:W-:-:S13]  /*3c80*/  ELECT P1, URZ, PT ;  /* 0x00000000003f782f */ /* 0x000fda0003820000 */
.L_x_95:
[----:B------:R-:W0:Y:S01]  /*3c90*/  LDC R6, c[0x0][0x28c] ;  /* 0x0000a300ff067b82 */ /* 0x000e220000000800 */
[----:B------:R-:W-:Y:S01]  /*3ca0*/  BSSY B1, `(.L_x_65) ;  /* 0x0000045000017945 */ /* 0x000fe20003800000 */
[----:B0-----:R-:W-:-:S13]  /*3cb0*/  ISETP.LT.OR P1, PT, R6, 0x1, !P1 ;  /* 0x000000010600780c */ /* 0x001fda0004f21670 */
[----:B------:R-:W-:Y:S05]  /*3cc0*/  @P1 BRA `(.L_x_66) ;  /* 0x0000000400081947 */ /* 0x000fea0003800000 */
[----:B------:R-:W-:Y:S02]  /*3cd0*/  IMAD.SHL.U32 R19, R5, 0x40, RZ ;  /* 0x0000004005137824 */ /* 0x000fe400078e00ff */
[----:B------:R-:W-:Y:S02]  /*3ce0*/  IMAD R20, R7, 0x10, R12 ;  /* 0x0000001007147824 */ /* 0x000fe400078e020c */
[----:B------:R-:W-:Y:S02]  /*3cf0*/  IMAD.MOV.U32 R22, RZ, RZ, RZ ;  /* 0x000000ffff167224 */ /* 0x000fe400078e00ff */
[----:B------:R-:W-:Y:S02]  /*3d00*/  IMAD.U32 R23, RZ, RZ, UR29 ;  /* 0x0000001dff177e24 */ /* 0x000fe4000f8e00ff */
[----:B------:R-:W-:Y:S02]  /*3d10*/  IMAD.MOV.U32 R5, RZ, RZ, R11 ;  /* 0x000000ffff057224 */ /* 0x000fe400078e000b */
[----:B------:R-:W-:-:S07]  /*3d20*/  IMAD.MOV.U32 R6, RZ, RZ, R14 ;  /* 0x000000ffff067224 */ /* 0x000fce00078e000e */
.L_x_70:
[----:B------:R-:W0:Y:S01]  /*3d30*/  S2R R18, SR_CgaCtaId ;  /* 0x0000000000127919 */ /* 0x000e220000008800 */
[----:B------:R-:W-:Y:S01]  /*3d40*/  MOV R7, 0x400 ;  /* 0x0000040000077802 */ /* 0x000fe20000000f00 */
[----:B------:R-:W1:Y:S03]  /*3d50*/  @!P3 LDC R17, c[0x0][0x500] ;  /* 0x00014000ff11bb82 */ /* 0x000e660000000800 */
[----:B0-----:R-:W-:Y:S02]  /*3d60*/  LEA R21, R18, R7, 0x18 ;  /* 0x0000000712157211 */ /* 0x001fe400078ec0ff */
[----:B------:R-:W-:-:S03]  /*3d70*/  SHF.L.U32 R7, R5, 0x1f, RZ ;  /* 0x0000001f05077819 */ /* 0x000fc600000006ff */
[----:B------:R-:W-:-:S04]  /*3d80*/  IMAD R18, R6, 0x8, R21 ;  /* 0x0000000806127824 */ /* 0x000fc800078e0215 */
[----:B------:R-:W0:Y:S02]  /*3d90*/  SYNCS.PHASECHK.TRANS64.TRYWAIT P1, [R18+URZ+0x58], R7 ;  /* 0x00005807120075a7 */ /* 0x000e24000802017f */
[----:B01----:R-:W-:Y:S05]  /*3da0*/  @!P1 BRA `(.L_x_67) ;  /* 0x0000001000ec9947 */ /* 0x003fea0003800000 */
.L_x_96:
[----:B0-----:R-:W-:Y:S01]  /*3db0*/  PRMT R7, R15, 0x9910, RZ ;  /* 0x000099100f077816 */ /* 0x001fe200000000ff */
[----:B------:R0:W-:Y:S03]  /*3dc0*/  @!P3 SYNCS.ARRIVE.TRANS64 RZ, [R18+URZ], R17 ;  /* 0x0000001112ffb9a7 */ /* 0x0001e6000800003f */
[----:B------:R-:W-:-:S13]  /*3dd0*/  ISETP.NE.AND P1, PT, R7, 0x2, PT ;  /* 0x000000020700780c */ /* 0x000fda0003f25270 */
[----:B0-----:R-:W-:Y:S05]  /*3de0*/  @P1 BRA `(.L_x_68) ;  /* 0x0000000000041947 */ /* 0x001fea0003800000 */
[----:B------:R-:W-:Y:S01]  /*3df0*/  BPT.TRAP 0x1 ;  /* 0x000000040000795c */ /* 0x000fe20000300000 */
.L_x_68:
[----:B------:R-:W-:Y:S05]  /*3e00*/  @P0 BRA `(.L_x_69) ;  /* 0x0000000000040947 */ /* 0x000fea0003800000 */
[----:B------:R-:W-:Y:S01]  /*3e10*/  BPT.TRAP 0x1 ;  /* 0x000000040000795c */ /* 0x000fe20000300000 */
.L_x_69:
[----:B------:R-:W-:Y:S01]  /*3e20*/  IMAD R7, R6, 0x4000, R21 ;  /* 0x0000400006077824 */ /* 0x000fe200078e0215 */
[----:B------:R-:W-:Y:S01]  /*3e30*/  R2UR UR34, R22 ;  /* 0x00000000162272ca */ /* 0x000fe200000e0000 */
[----:B------:R-:W-:Y:S01]  /*3e40*/  VIADD R23, R23, 0xffffffff ;  /* 0xffffffff17177836 */ /* 0x000fe20000000000 */
[----:B------:R-:W-:Y:S01]  /*3e50*/  R2UR UR33, R18 ;  /* 0x00000000122172ca */ /* 0x000fe200000e0000 */
[----:B------:R-:W-:Y:S01]  /*3e60*/  UIADD3 UR6, UP0, UR22, 0xf0, URZ ;  /* 0x000000f016067890 */ /* 0x000fe2000ff1e03f */
[----:B------:R-:W-:Y:S01]  /*3e70*/  R2UR UR24, R7 ;  /* 0x00000000071872ca */ /* 0x000fe200000e0000 */
[----:B------:R-:W-:Y:S01]  /*3e80*/  IMAD R7, R6, 0x1000, R13 ;  /* 0x0000100006077824 */ /* 0x000fe200078e020d */
[----:B------:R-:W-:Y:S01]  /*3e90*/  R2UR UR36, R4 ;  /* 0x00000000042472ca */ /* 0x000fe200000e0000 */
[----:B------:R-:W-:Y:S01]  /*3ea0*/  UIADD3 UR30, UP1, UR22, 0x1f0, URZ ;  /* 0x000001f0161e7890 */ /* 0x000fe2000ff3e03f */
[----:B------:R-:W-:Y:S01]  /*3eb0*/  R2UR UR35, R19 ;  /* 0x00000000132372ca */ /* 0x000fe200000e0000 */
[----:B------:R-:W-:Y:S01]  /*3ec0*/  IMAD.IADD R7, R21, 0x1, R7 ;  /* 0x0000000115077824 */ /* 0x000fe200078e0207 */
[----:B------:R-:W-:Y:S01]  /*3ed0*/  R2UR UR19, R20 ;  /* 0x00000000141372ca */ /* 0x000fe200000e0000 */
[----:B------:R-:W-:Y:S01]  /*3ee0*/  UIADD3.X UR7, URZ, UR23, URZ, UP0, !UPT ;  /* 0x000000173f077290 */ /* 0x000fe200087fe43f */
[----:B------:R-:W-:Y:S01]  /*3ef0*/  ISETP.GT.AND P4, PT, R23, 0x1, PT ;  /* 0x000000011700780c */ /* 0x000fe20003f84270 */
[----:B------:R-:W-:Y:S01]  /*3f00*/  UIADD3 UR26, UR34, 0x80, URZ ;  /* 0x00000080221a7890 */ /* 0x000fe2000fffe03f */
[----:B------:R-:W-:Y:S01]  /*3f10*/  R2UR UR8, R7 ;  /* 0x00000000070872ca */ /* 0x000fe200000e0000 */
[----:B------:R-:W-:Y:S01]  /*3f20*/  UIADD3.X UR31, URZ, UR23, URZ, UP1, !UPT ;  /* 0x000000173f1f7290 */ /* 0x000fe20008ffe43f */
[----:B------:R-:W-:Y:S01]  /*3f30*/  VIADD R6, R6, 0x1 ;  /* 0x0000000106067836 */ /* 0x000fe20000000000 */
[----:B------:R-:W-:Y:S01]  /*3f40*/  UIADD3 UR32, UR24, 0x180, URZ ;  /* 0x0000018018207890 */ /* 0x000fe2000fffe03f */
[----:B------:R-:W-:Y:S01]  /*3f50*/  VIADD R22, R22, 0x100 ;  /* 0x0000010016167836 */ /* 0x000fe20000000000 */
[----:B------:R-:W-:Y:S01]  /*3f60*/  UIADD3 UR24, UR24, 0x2180, URZ ;  /* 0x0000218018187890 */ /* 0x000fe2000fffe03f */
[----:B------:R-:W-:Y:S01]  /*3f70*/  UMOV UR14, 0x0 ;  /* 0x00000000000e7882 */ /* 0x000fe20000000000 */
[----:B------:R-:W-:Y:S01]  /*3f80*/  UMOV UR15, 0x10000000 ;  /* 0x10000000000f7882 */ /* 0x000fe20000000000 */
[----:B------:R-:W-:Y:S01]  /*3f90*/  ISETP.NE.AND P1, PT, R6, 0xb, PT ;  /* 0x0000000b0600780c */ /* 0x000fe20003f25270 */
[----:B------:R-:W-:Y:S01]  /*3fa0*/  UMOV UR25, UR33 ;  /* 0x0000002100197c82 */ /* 0x000fe20008000000 */
[----:B------:R-:W-:Y:S01]  /*3fb0*/  UMOV UR28, UR36 ;  /* 0x00000024001c7c82 */ /* 0x000fe20008000000 */
[----:B------:R-:W-:-:S02]  /*3fc0*/  UMOV UR27, UR35 ;  /* 0x00000023001b7c82 */ /* 0x000fc40008000000 */
[----:B------:R-:W-:Y:S01]  /*3fd0*/  UIADD3 UR16, UR8, 0x2c180, URZ ;  /* 0x0002c18008107890 */ /* 0x000fe2000fffe03f */
[----:B------:R0:W-:Y:S01]  /*3fe0*/  UTMALDG.3D [UR32], [UR6], desc[UR14] ;  /* 0x00000e20060075b4 */ /* 0x0001e20008011000 */
[----:B------:R-:W-:Y:S01]  /*3ff0*/  UIADD3 UR8, UR8, 0x2c980, URZ ;  /* 0x0002c98008087890 */ /* 0x000fe2000fffe03f */
[----:B------:R-:W-:Y:S01]  /*4000*/  SEL R18, RZ, 0x1, P1 ;  /* 0x00000001ff127807 */ /* 0x000fe20000800000 */
[----:B------:R-:W-:Y:S01]  /*4010*/  UMOV UR37, 0x30000 ;  /* 0x0003000000257882 */ /* 0x000fe20000000000 */
[----:B------:R-:W-:Y:S01]  /*4020*/  UMOV UR17, UR33 ;  /* 0x0000002100117c82 */ /* 0x000fe20008000000 */
[----:B------:R-:W-:Y:S01]  /*4030*/  UMOV UR18, UR34 ;  /* 0x0000002200127c82 */ /* 0x000fe20008000000 */
[----:B------:R-:W-:Y:S01]  /*4040*/  UMOV UR20, UR36 ;  /* 0x0000002400147c82 */ /* 0x000fe20008000000 */
[----:B------:R-:W-:Y:S01]  /*4050*/  UMOV UR9, UR33 ;  /* 0x0000002100097c82 */ /* 0x000fe20008000000 */
[----:B------:R-:W-:Y:S01]  /*4060*/  UMOV UR11, UR19 ;  /* 0x00000013000b7c82 */ /* 0x000fe20008000000 */
[----:B------:R-:W-:Y:S01]  /*4070*/  UMOV UR12, UR36 ;  /* 0x00000024000c7c82 */ /* 0x000fe20008000000 */
[----:B------:R0:W-:Y:S01]  /*4080*/  UTMALDG.3D [UR24], [UR6], desc[UR14] ;  /* 0x00000e18060075b4 */ /* 0x0001e20008011000 */
[----:B------:R-:W-:Y:S01]  /*4090*/  UMOV UR10, UR26 ;  /* 0x0000001a000a7c82 */ /* 0x000fe20008000000 */
[----:B------:R-:W-:-:S02]  /*40a0*/  LOP3.LUT R5, R5, R18, RZ, 0x3c, !PT ;  /* 0x0000001205057212 */ /* 0x000fc400078e3cff */
[----:B------:R-:W-:Y:S01]  /*40b0*/  SEL R6, R6, RZ, P1 ;  /* 0x000000ff06067207 */ /* 0x000fe20000800000 */
[----:B------:R0:W-:Y:S01]  /*40c0*/  UTMALDG.3D.MULTICAST [UR16], [UR30], UR37, desc[UR14] ;  /* 0x00000e101e0073b4 */ /* 0x0001e20008011825 */
[----:B------:R0:W-:Y:S02]  /*40d0*/  UTMALDG.3D.MULTICAST [UR8], [UR30], UR37, desc[UR14] ;  /* 0x00000e081e0073b4 */ /* 0x0001e40008011825 */
[----:B0-----:R-:W-:Y:S05]  /*40e0*/  @P4 BRA `(.L_x_70) ;  /* 0xfffffffc00104947 */ /* 0x001fea000383ffff */
.L_x_66:
[----:B------:R-:W-:Y:S05]  /*40f0*/  BSYNC B1 ;  /* 0x0000000000017941 */ /* 0x000fea0003800000 */
.L_x_65:
[----:B------:R-:W-:Y:S01]  /*4100*/  LOP3.LUT P5, RZ, R16, 0xff, RZ, 0xc0, !PT ;  /* 0x000000ff10ff7812 */ /* 0x000fe200078ac0ff */
[----:B------:R-:W-:Y:S01]  /*4110*/  VIADD R7, R14, UR13 ;  /* 0x0000000d0e077c36 */ /* 0x000fe20008000000 */
[----:B------:R-:W-:Y:S01]  /*4120*/  ULDC.64 UR6, c[0x0][0x650] ;  /* 0x0001940000067ab9 */ /* 0x000fe20000000a00 */
[----:B------:R-:W-:Y:S01]  /*4130*/  IMAD.U32 R14, RZ, RZ, UR13 ;  /* 0x0000000dff0e7e24 */ /* 0x000fe2000f8e00ff */
[----:B------:R-:W-:Y:S01]  /*4140*/  UISETP.GE.U32.AND UP0, UPT, UR13, 0xb, UPT ;  /* 0x0000000b0d00788c */ /* 0x000fe2000bf06070 */
[----:B------:R-:W-:Y:S01]  /*4150*/  BSSY B1, `(.L_x_71) ;  /* 0x000006e000017945 */ /* 0x000fe20003800000 */
[----:B------:R-:W-:Y:S02]  /*4160*/  ISETP.GT.U32.AND P1, PT, R7, 0xa, PT ;  /* 0x0000000a0700780c */ /* 0x000fe40003f24070 */
[----:B------:R-:W-:Y:S02]  /*4170*/  PRMT R16, RZ, 0x7610, R16 ;  /* 0x00007610ff107816 */ /* 0x000fe40000000010 */
[----:B------:R-:W-:-:S02]  /*4180*/  ISETP.LT.U32.AND P1, PT, R14, 0xb, P1 ;  /* 0x0000000b0e00780c */ /* 0x000fc40000f21070 */
[----:B------:R-:W-:Y:S01]  /*4190*/  PLOP3.LUT P4, PT, PT, PT, UP0, 0x80, 0x0 ;  /* 0x000000000000781c */ /* 0x000fe20003f8f008 */
[----:B------:R-:W0:Y:S01]  /*41a0*/  @P5 S2R R5, SR_CgaCtaId ;  /* 0x0000000000055919 */ /* 0x000e220000008800 */
[----:B------:R-:W-:-:S04]  /*41b0*/  @P5 MOV R4, 0x400 ;  /* 0x0000040000045802 */ /* 0x000fc80000000f00 */
[----:B0-----:R-:W-:Y:S01]  /*41c0*/  @P5 LEA R6, R5, R4, 0x18 ;  /* 0x0000000405065211 */ /* 0x001fe200078ec0ff */
[----:B------:R-:W-:Y:S01]  /*41d0*/  IMAD.WIDE.U32 R4, R7, -0x45d1745d, RZ ;  /* 0xba2e8ba307047825 */ /* 0x000fe200078e00ff */
[----:B------:R-:W-:Y:S02]  /*41e0*/  SEL R4, RZ, 0x1, !P1 ;  /* 0x00000001ff047807 */ /* 0x000fe40004800000 */
[----:B------:R0:W-:Y:S01]  /*41f0*/  @P5 SYNCS.ARRIVE.TRANS64.A1T0 RZ, [R6+URZ+0xe8], RZ ;  /* 0x0000e8ff06ff59a7 */ /* 0x0001e2000810003f */
[----:B------:R-:W-:Y:S02]  /*4200*/  IADD3 R8, P5, R8, R2, RZ ;  /* 0x0000000208087210 */ /* 0x000fe40007fbe0ff */
[----:B------:R-:W-:Y:S01]  /*4210*/  LOP3.LUT R11, R11, R4, RZ, 0x3c, !PT ;  /* 0x000000040b0b7212 */ /* 0x000fe200078e3cff */
[----:B------:R-:W-:Y:S01]  /*4220*/  IMAD.MOV.U32 R4, RZ, RZ, -0x1 ;  /* 0xffffffffff047424 */ /* 0x000fe200078e00ff */
[----:B------:R-:W-:Y:S01]  /*4230*/  ISETP.GE.U32.AND P1, PT, R8, UR6, PT ;  /* 0x0000000608007c0c */ /* 0x000fe2000bf26070 */
[----:B------:R-:W-:Y:S01]  /*4240*/  IMAD.X R9, R9, 0x1, R10, P5 ;  /* 0x0000000109097824 */ /* 0x000fe200028e060a */
[----:B0-----:R-:W-:Y:S01]  /*4250*/  SHF.R.U32.HI R6, RZ, 0x3, R5 ;  /* 0x00000003ff067819 */ /* 0x001fe20000011605 */
[----:B------:R-:W-:-:S03]  /*4260*/  IMAD.MOV.U32 R5, RZ, RZ, -0x1 ;  /* 0xffffffffff057424 */ /* 0x000fc600078e00ff */
[----:B------:R-:W-:Y:S01]  /*4270*/  ISETP.GE.U32.AND.EX P1, PT, R9, UR7, PT, P1 ;  /* 0x0000000709007c0c */ /* 0x000fe2000bf26110 */
[----:B------:R-:W-:Y:S01]  /*4280*/  IMAD R14, R6, -0xb, R7 ;  /* 0xfffffff5060e7824 */ /* 0x000fe200078e0207 */
[--C-:B------:R-:W-:Y:S01]  /*4290*/  @P4 LOP3.LUT R11, R11, 0x1, R6.reuse, 0x78, !PT ;  /* 0x000000010b0b4812 */ /* 0x100fe200078e7806 */
[----:B------:R-:W-:Y:S01]  /*42a0*/  IMAD.MOV.U32 R7, RZ, RZ, -0x1 ;  /* 0xffffffffff077424 */ /* 0x000fe200078e00ff */
[----:B------:R-:W-:-:S09]  /*42b0*/  PRMT R6, RZ, 0x7610, R6 ;  /* 0x00007610ff067816 */ /* 0x000fd20000000006 */
[----:B------:R-:W-:Y:S05]  /*42c0*/  @P1 BRA `(.L_x_72) ;  /* 0x0000000400581947 */ /* 0x000fea0003800000 */
[----:B------:R-:W0:Y:S01]  /*42d0*/  S2R R18, SR_CTAID.X ;  /* 0x0000000000127919 */ /* 0x000e220000002500 */
[----:B------:R-:W-:Y:S01]  /*42e0*/  ULDC.64 UR6, c[0x0][0x628] ;  /* 0x00018a0000067ab9 */ /* 0x000fe20000000a00 */
[----:B------:R-:W-:Y:S01]  /*42f0*/  ULDC UR9, c[0x0][0x630] ;  /* 0x00018c0000097ab9 */ /* 0x000fe20000000800 */
[----:B------:R-:W-:Y:S01]  /*4300*/  ISETP.NE.U32.AND P1, PT, RZ, UR6, PT ;  /* 0x00000006ff007c0c */ /* 0x000fe2000bf25070 */
[----:B------:R-:W1:Y:S01]  /*4310*/  S2R R19, SR_CTAID.Y ;  /* 0x0000000000137919 */ /* 0x000e620000002600 */
[----:B------:R-:W-:Y:S01]  /*4320*/  ULDC UR10, c[0x0][0x150] ;  /* 0x00005400000a7ab9 */ /* 0x000fe20000000800 */
[----:B------:R-:W-:Y:S01]  /*4330*/  IMAD.MOV.U32 R4, RZ, RZ, R8 ;  /* 0x000000ffff047224 */ /* 0x000fe200078e0008 */
[----:B------:R-:W-:Y:S01]  /*4340*/  ISETP.NE.AND.EX P1, PT, RZ, UR7, PT, P1 ;  /* 0x00000007ff007c0c */ /* 0x000fe2000bf25310 */
[----:B------:R-:W-:Y:S01]  /*4350*/  IMAD.MOV.U32 R5, RZ, RZ, R9 ;  /* 0x000000ffff057224 */ /* 0x000fe200078e0009 */
[----:B0-----:R-:W-:-:S11]  /*4360*/  I2FP.F32.U32 R20, R18 ;  /* 0x0000001200147245 */ /* 0x001fd60000201000 */
[----:B------:R-:W-:Y:S05]  /*4370*/  @!P1 BRA `(.L_x_73) ;  /* 0x0000000000289947 */ /* 0x000fea0003800000 */
[----:B------:R-:W-:Y:S02]  /*4380*/  ULDC UR8, c[0x0][0x634] ;  /* 0x00018d0000087ab9 */ /* 0x000fe40000000800 */
[----:B------:R-:W-:-:S05]  /*4390*/  IADD3 R5, P1, R8, UR8, RZ ;  /* 0x0000000808057c10 */ /* 0x000fca000ff3e0ff */
[----:B------:R-:W-:-:S04]  /*43a0*/  IMAD.X R17, RZ, RZ, R9, P1 ;  /* 0x000000ffff117224 */ /* 0x000fc800008e0609 */
[----:B------:R-:W-:-:S04]  /*43b0*/  IMAD.WIDE.U32 R6, R17, UR6, RZ ;  /* 0x0000000611067c25 */ /* 0x000fc8000f8e00ff */
[----:B------:R-:W-:-:S04]  /*43c0*/  IMAD.WIDE.U32 R6, P1, R5, UR7, R6 ;  /* 0x0000000705067c25 */ /* 0x000fc8000f820006 */
[----:B------:R-:W-:-:S04]  /*43d0*/  IMAD.WIDE.U32 R4, R5, UR6, RZ ;  /* 0x0000000605047c25 */ /* 0x000fc8000f8e00ff */
[----:B------:R-:W-:Y:S01]  /*43e0*/  IMAD.MOV.U32 R4, RZ, RZ, R7 ;  /* 0x000000ffff047224 */ /* 0x000fe200078e0007 */
[----:B------:R-:W-:Y:S01]  /*43f0*/  IADD3 RZ, P4, R5, R6, RZ ;  /* 0x0000000605ff7210 */ /* 0x000fe20007f9e0ff */
[----:B------:R-:W-:-:S04]  /*4400*/  IMAD.X R5, RZ, RZ, RZ, P1 ;  /* 0x000000ffff057224 */ /* 0x000fc800008e06ff */
[----:B------:R-:W-:-:S08]  /*4410*/  IMAD.WIDE.U32.X R4, R17, UR7, R4, P4 ;  /* 0x0000000711047c25 */ /* 0x000fd0000a0e0404 */
.L_x_73:
[--C-:B------:R-:W-:Y:S01]  /*4420*/  SHF.R.U64 R17, R4, UR9, R5.reuse ;  /* 0x0000000904117c19 */ /* 0x100fe20008001205 */
[----:B------:R-:W-:Y:S01]  /*4430*/  FMUL R20, R20, UR10 ;  /* 0x0000000a14147c20 */ /* 0x000fe20008400000 */
[----:B------:R-:W-:Y:S01]  /*4440*/  SHF.R.U32.HI R4, RZ, UR9, R5 ;  /* 0x00000009ff047c19 */ /* 0x000fe20008011605 */
[----:B------:R-:W0:Y:S01]  /*4450*/  LDC R23, c[0x0][0x144] ;  /* 0x00005100ff177b82 */ /* 0x000e220000000800 */
[----:B------:R-:W-:Y:S01]  /*4460*/  IADD3 R21, P1, RZ, -R17, RZ ;  /* 0x80000011ff157210 */ /* 0x000fe20007f3e0ff */
[----:B------:R-:W-:Y:S01]  /*4470*/  ULDC UR8, c[0x0][0x154] ;  /* 0x0000550000087ab9 */ /* 0x000fe20000000800 */
[----:B-1----:R-:W-:Y:S01]  /*4480*/  I2FP.F32.U32 R5, R19 ;  /* 0x0000001300057245 */ /* 0x002fe20000201000 */
[----:B------:R-:W1:Y:S01]  /*4490*/  F2I.U32.TRUNC.NTZ R20, R20 ;  /* 0x0000001400147305 */ /* 0x000e62000020f000 */
[----:B------:R-:W-:Y:S01]  /*44a0*/  ULDC.64 UR6, c[0x0][0x620] ;  /* 0x0001880000067ab9 */ /* 0x000fe20000000a00 */
[----:B------:R-:W-:Y:S02]  /*44b0*/  IMAD.X R4, RZ, RZ, ~R4, P1 ;  /* 0x000000ffff047224 */ /* 0x000fe400008e0e04 */
[----:B------:R-:W-:Y:S01]  /*44c0*/  FMUL R6, R5, UR8 ;  /* 0x0000000805067c20 */ /* 0x000fe20008400000 */
[----:B------:R-:W2:Y:S01]  /*44d0*/  LDC R22, c[0x0][0x148] ;  /* 0x00005200ff167b82 */ /* 0x000ea20000000800 */
[----:B------:R-:W-:Y:S01]  /*44e0*/  IMAD R4, R4, UR6, RZ ;  /* 0x0000000604047c24 */ /* 0x000fe2000f8e02ff */
[----:B------:R-:W-:Y:S01]  /*44f0*/  ULDC.64 UR8, c[0x0][0x640] ;  /* 0x0001900000087ab9 */ /* 0x000fe20000000a00 */
[----:B------:R-:W-:Y:S01]  /*4500*/  IMAD.MOV.U32 R5, RZ, RZ, R9 ;  /* 0x000000ffff057224 */ /* 0x000fe200078e0009 */
[----:B------:R-:W-:Y:S01]  /*4510*/  ISETP.NE.U32.AND P1, PT, RZ, UR8, PT ;  /* 0x00000008ff007c0c */ /* 0x000fe2000bf25070 */
[----:B------:R-:W3:Y:S01]  /*4520*/  F2I.U32.TRUNC.NTZ R6, R6 ;  /* 0x0000000600067305 */ /* 0x000ee2000020f000 */
[----:B------:R-:W-:-:S02]  /*4530*/  IMAD R7, R21, UR7, R4 ;  /* 0x0000000715077c24 */ /* 0x000fc4000f8e0204 */
[----:B------:R-:W-:Y:S01]  /*4540*/  IMAD.MOV.U32 R4, RZ, RZ, R8 ;  /* 0x000000ffff047224 */ /* 0x000fe200078e0008 */
[----:B------:R-:W-:Y:S01]  /*4550*/  ISETP.NE.AND.EX P1, PT, RZ, UR9, PT, P1 ;  /* 0x00000009ff007c0c */ /* 0x000fe2000bf25310 */
[----:B-1----:R-:W-:Y:S02]  /*4560*/  IMAD.MOV R20, RZ, RZ, -R20 ;  /* 0x000000ffff147224 */ /* 0x002fe400078e0a14 */
[----:B------:R-:W-:Y:S01]  /*4570*/  IMAD.WIDE.U32 R4, R21, UR6, R4 ;  /* 0x0000000615047c25 */ /* 0x000fe2000f8e0004 */
[----:B------:R-:W-:-:S03]  /*4580*/  ULDC UR6, c[0x0][0x618] ;  /* 0x0001860000067ab9 */ /* 0x000fc60000000800 */
[----:B------:R-:W-:Y:S02]  /*4590*/  IMAD.IADD R5, R5, 0x1, R7 ;  /* 0x0000000105057824 */ /* 0x000fe400078e0207 */
[----:B0-----:R-:W-:-:S03]  /*45a0*/  IMAD R18, R23, R20, R18 ;  /* 0x0000001417127224 */ /* 0x001fc600078e0212 */
[--C-:B------:R-:W-:Y:S01]  /*45b0*/  SHF.R.U64 R20, R4, UR6, R5.reuse ;  /* 0x0000000604147c19 */ /* 0x100fe20008001205 */
[----:B---3--:R-:W-:Y:S01]  /*45c0*/  IMAD.MOV R4, RZ, RZ, -R6 ;  /* 0x000000ffff047224 */ /* 0x008fe200078e0a06 */
[----:B------:R-:W-:Y:S01]  /*45d0*/  SHF.R.U32.HI R5, RZ, UR6, R5 ;  /* 0x00000006ff057c19 */ /* 0x000fe20008011605 */
[----:B------:R-:W-:Y:S02]  /*45e0*/  ULDC UR6, c[0x0][0x608] ;  /* 0x0001820000067ab9 */ /* 0x000fe40000000800 */
[----:B--2---:R-:W-:Y:S01]  /*45f0*/  @P2 IMAD R18, R22, R4, R19 ;  /* 0x0000000416122224 */ /* 0x004fe200078e0213 */
[--C-:B------:R-:W-:Y:S02]  /*4600*/  SHF.R.U64 R22, R20, UR6, R5.reuse ;  /* 0x0000000614167c19 */ /* 0x100fe40008001205 */
[----:B------:R-:W-:Y:S01]  /*4610*/  SHF.R.U32.HI R5, RZ, UR6, R5 ;  /* 0x00000006ff057c19 */ /* 0x000fe20008011605 */
[----:B------:R-:W-:-:S03]  /*4620*/  ULDC UR6, c[0x0][0x658] ;  /* 0x0001960000067ab9 */ /* 0x000fc60000000800 */
[--C-:B------:R-:W-:Y:S02]  /*4630*/  SHF.R.U64 R19, R22, UR6, R5.reuse ;  /* 0x0000000616137c19 */ /* 0x100fe40008001205 */
[----:B------:R-:W-:-:S03]  /*4640*/  SHF.R.U32.HI R21, RZ, UR6, R5 ;  /* 0x00000006ff157c19 */ /* 0x000fc60008011605 */
[----:B------:R-:W-:Y:S02]  /*4650*/  IMAD.MOV.U32 R6, RZ, RZ, R19 ;  /* 0x000000ffff067224 */ /* 0x000fe400078e0013 */
[----:B------:R-:W-:Y:S01]  /*4660*/  IMAD.MOV.U32 R5, RZ, RZ, R21 ;  /* 0x000000ffff057224 */ /* 0x000fe200078e0015 */
[----:B------:R-:W-:Y:S06]  /*4670*/  @!P1 BRA `(.L_x_74) ;  /* 0x00000000002c9947 */ /* 0x000fec0003800000 */
        /* <DEDUP_REMOVED lines=9> */
[----:B------:R-:W-:-:S04]  /*4710*/  IMAD.WIDE.U32.X R4, R21, UR9, R4, P4 ;  /* 0x0000000915047c25 */ /* 0x000fc8000a0e0404 */
[----:B------:R-:W-:-:S07]  /*4720*/  IMAD.MOV.U32 R6, RZ, RZ, R4 ;  /* 0x000000ffff067224 */ /* 0x000fce00078e0004 */
.L_x_74:
[----:B------:R-:W-:Y:S01]  /*4730*/  ULDC UR6, c[0x0][0x648] ;  /* 0x0001920000067ab9 */ /* 0x000fe20000000800 */
[----:B------:R-:W-:Y:S01]  /*4740*/  LOP3.LUT R4, R22, UR21, RZ, 0xc0, !PT ;  /* 0x0000001516047c12 */ /* 0x000fe2000f8ec0ff */
[----:B------:R-:W-:Y:S01]  /*4750*/  ULDC UR7, c[0x0][0x610] ;  /* 0x0001840000077ab9 */ /* 0x000fe20000000800 */
[----:B------:R-:W-:Y:S01]  /*4760*/  SHF.R.U64 R5, R6, UR6, R5 ;  /* 0x0000000606057c19 */ /* 0x000fe20008001205 */
[----:B------:R-:W-:Y:S01]  /*4770*/  ULDC UR6, c[0x0][0x638] ;  /* 0x00018e0000067ab9 */ /* 0x000fe20000000800 */
[----:B------:R-:W-:-:S03]  /*4780*/  LOP3.LUT R20, R20, UR4, RZ, 0xc0, !PT ;  /* 0x0000000414147c12 */ /* 0x000fc6000f8ec0ff */
[----:B------:R-:W-:Y:S02]  /*4790*/  IMAD.MOV R6, RZ, RZ, -R5 ;  /* 0x000000ffff067224 */ /* 0x000fe400078e0a05 */
[----:B------:R-:W-:Y:S02]  /*47a0*/  IMAD R5, R5, UR5, R4 ;  /* 0x0000000505057c24 */ /* 0x000fe4000f8e0204 */
[----:B------:R-:W-:Y:S01]  /*47b0*/  IMAD R19, R6, UR6, R19 ;  /* 0x0000000606137c24 */ /* 0x000fe2000f8e0213 */
[----:B------:R-:W-:Y:S01]  /*47c0*/  ULDC UR6, c[0x0][0x600] ;  /* 0x0001800000067ab9 */ /* 0x000fe20000000800 */
[----:B------:R-:W-:Y:S02]  /*47d0*/  IMAD R18, R5, UR7, R18 ;  /* 0x0000000705127c24 */ /* 0x000fe4000f8e0212 */
[----:B------:R-:W-:Y:S02]  /*47e0*/  IMAD R19, R19, UR6, R20 ;  /* 0x0000000613137c24 */ /* 0x000fe4000f8e0214 */
[----:B------:R-:W-:-:S02]  /*47f0*/  IMAD.MOV.U32 R6, RZ, RZ, 0x1 ;  /* 0x00000001ff067424 */ /* 0x000fc400078e00ff */
[----:B------:R-:W-:Y:S01]  /*4800*/  IMAD.MOV.U32 R4, RZ, RZ, R17 ;  /* 0x000000ffff047224 */ /* 0x000fe200078e0011 */
[----:B------:R-:W-:Y:S02]  /*4810*/  SEL R7, R19, R18, !P2 ;  /* 0x0000001213077207 */ /* 0x000fe40005000000 */
[----:B------:R-:W-:-:S07]  /*4820*/  SEL R5, R18, R19, !P2 ;  /* 0x0000001312057207 */ /* 0x000fce0005000000 */
.L_x_72:
[----:B------:R-:W-:Y:S05]  /*4830*/  BSYNC B1 ;  /* 0x0000000000017941 */ /* 0x000fea0003800000 */
.L_x_71:
[----:B------:R-:W-:-:S13]  /*4840*/  LOP3.LUT P1, RZ, R6, 0xff, RZ, 0xc0, !PT ;  /* 0x000000ff06ff7812 */ /* 0x000fda000782c0ff */
[----:B------:R-:W-:Y:S05]  /*4850*/  @P1 BRA `(.L_x_75) ;  /* 0xfffffff400001947 */ /* 0x000fea000383ffff */
[----:B------:R-:W-:Y:S05]  /*4860*/  BSYNC B0 ;  /* 0x0000000000007941 */ /* 0x000fea0003800000 */
.L_x_63:
[----:B------:R-:W-:-:S03]  /*4870*/  UMOV UR6, 0xffffffff ;  /* 0xffffffff00067882 */ /* 0x000fc60000000000 */
[----:B------:R-:W-:Y:S05]  /*4880*/  BRA.DIV UR6, `(.L_x_76) ;  /* 0x0000000a06487947 */ /* 0x000fea000b800000 */
[----:B------:R-:W-:-:S13]  /*4890*/  ELECT P0, URZ, PT ;  /* 0x00000000003f782f */ /* 0x000fda0003800000 */
.L_x_99:
[----:B------:R-:W-:Y:S04]  /*48a0*/  BSSY B0, `(.L_x_77) ;  /* 0x000006a000007945 */ /* 0x000fe80003800000 */
[----:B------:R-:W-:Y:S05]  /*48b0*/  @!P0 BRA `(.L_x_78) ;  /* 0x0000000400a08947 */ /* 0x000fea0003800000 */
[----:B------:R-:W-:-:S04]  /*48c0*/  LOP3.LUT R0, R0, 0x2, RZ, 0xfc, !PT ;  /* 0x0000000200007812 */ /* 0x000fc800078efcff */
[----:B------:R-:W-:-:S13]  /*48d0*/  ISETP.NE.AND P0, PT, R0, 0x3, PT ;  /* 0x000000030000780c */ /* 0x000fda0003f05270 */
[----:B------:R-:W-:Y:S05]  /*48e0*/  @!P0 BRA `(.L_x_79) ;  /* 0x0000000000048947 */ /* 0x000fea0003800000 */
[----:B------:R-:W-:Y:S01]  /*48f0*/  BPT.TRAP 0x1 ;  /* 0x000000040000795c */ /* 0x000fe20000300000 */
.L_x_79:
[----:B------:R-:W0:Y:S01]  /*4900*/  S2R R3, SR_CgaCtaId ;  /* 0x0000000000037919 */ /* 0x000e220000008800 */
[----:B------:R-:W-:Y:S02]  /*4910*/  MOV R0, 0x400 ;  /* 0x0000040000007802 */ /* 0x000fe40000000f00 */
[----:B------:R-:W-:Y:S02]  /*4920*/  SHF.L.U32 R2, R11, 0x1f, RZ ;  /* 0x0000001f0b027819 */ /* 0x000fe400000006ff */
[----:B0-----:R-:W-:-:S05]  /*4930*/  LEA R3, R3, R0, 0x18 ;  /* 0x0000000003037211 */ /* 0x001fca00078ec0ff */
[----:B------:R-:W-:-:S04]  /*4940*/  VIADD R3, R3, 0x58 ;  /* 0x0000005803037836 */ /* 0x000fc80000000000 */
[C---:B------:R-:W-:Y:S02]  /*4950*/  IMAD R5, R14.reuse, 0x8, R3 ;  /* 0x000000080e057824 */ /* 0x040fe400078e0203 */
[----:B------:R-:W-:Y:S02]  /*4960*/  VIADD R14, R14, 0x1 ;  /* 0x000000010e0e7836 */ /* 0x000fe40000000000 */
[----:B------:R-:W0:Y:S03]  /*4970*/  SYNCS.PHASECHK.TRANS64.TRYWAIT P0, [R5+URZ], R2 ;  /* 0x00000002050075a7 */ /* 0x000e26000800017f */
[----:B------:R-:W-:-:S04]  /*4980*/  ISETP.NE.AND P1, PT, R14, 0xb, PT ;  /* 0x0000000b0e00780c */ /* 0x000fc80003f25270 */
[----:B------:R-:W-:Y:S02]  /*4990*/  SEL R0, RZ, 0x1, P1 ;  /* 0x00000001ff007807 */ /* 0x000fe40000800000 */
[----:B------:R-:W-:Y:S02]  /*49a0*/  SEL R14, R14, RZ, P1 ;  /* 0x000000ff0e0e7207 */ /* 0x000fe40000800000 */
[----:B------:R-:W-:-:S03]  /*49b0*/  LOP3.LUT R11, R11, R0, RZ, 0x3c, !PT ;  /* 0x000000000b0b7212 */ /* 0x000fc600078e3cff */
[----:B------:R-:W-:Y:S01]  /*49c0*/  IMAD R7, R14, 0x8, R3 ;  /* 0x000000080e077824 */ /* 0x000fe200078e0203 */
[----:B------:R-:W-:Y:S01]  /*49d0*/  SHF.L.U32 R4, R11, 0x1f, RZ ;  /* 0x0000001f0b047819 */ /* 0x000fe200000006ff */
[----:B0-----:R-:W-:Y:S06]  /*49e0*/  @!P0 BRA `(.L_x_80) ;  /* 0x0000000800148947 */ /* 0x001fec0003800000 */
.L_x_100:
[----:B------:R-:W1:Y:S01]  /*49f0*/  SYNCS.PHASECHK.TRANS64.TRYWAIT P0, [R7+URZ], R4 ;  /* 0x00000004070075a7 */ /* 0x000e62000800017f */
[----:B------:R-:W-:-:S05]  /*4a00*/  VIADD R0, R14, 0x1 ;  /* 0x000000010e007836 */ /* 0x000fca0000000000 */
[----:B------:R-:W-:-:S04]  /*4a10*/  ISETP.NE.AND P1, PT, R0, 0xb, PT ;  /* 0x0000000b0000780c */ /* 0x000fc80003f25270 */
[----:B0-----:R-:W-:Y:S02]  /*4a20*/  SEL R2, RZ, 0x1, P1 ;  /* 0x00000001ff027807 */ /* 0x001fe40000800000 */
[----:B------:R-:W-:Y:S02]  /*4a30*/  SEL R0, R0, RZ, P1 ;  /* 0x000000ff00007207 */ /* 0x000fe40000800000 */
[----:B------:R-:W-:-:S03]  /*4a40*/  LOP3.LUT R11, R11, R2, RZ, 0x3c, !PT ;  /* 0x000000020b0b7212 */ /* 0x000fc600078e3cff */
[----:B------:R-:W-:Y:S01]  /*4a50*/  IMAD R6, R0, 0x8, R3 ;  /* 0x0000000800067824 */ /* 0x000fe200078e0203 */
[----:B------:R-:W-:Y:S01]  /*4a60*/  SHF.L.U32 R5, R11, 0x1f, RZ ;  /* 0x0000001f0b057819 */ /* 0x000fe200000006ff */
[----:B-1----:R-:W-:Y:S06]  /*4a70*/  @!P0 BRA `(.L_x_81) ;  /* 0x0000000800048947 */ /* 0x002fec0003800000 */
.L_x_101:
[----:B------:R-:W1:Y:S01]  /*4a80*/  SYNCS.PHASECHK.TRANS64.TRYWAIT P0, [R6+URZ], R5 ;  /* 0x00000005060075a7 */ /* 0x000e62000800017f */
[----:B------:R-:W-:-:S05]  /*4a90*/  VIADD R0, R0, 0x1 ;  /* 0x0000000100007836 */ /* 0x000fca0000000000 */
[----:B------:R-:W-:-:S04]  /*4aa0*/  ISETP.NE.AND P1, PT, R0, 0xb, PT ;  /* 0x0000000b0000780c */ /* 0x000fc80003f25270 */
[----:B------:R-:W-:Y:S02]  /*4ab0*/  SEL R2, RZ, 0x1, P1 ;  /* 0x00000001ff027807 */ /* 0x000fe40000800000 */
[----:B------:R-:W-:Y:S02]  /*4ac0*/  SEL R0, R0, RZ, P1 ;  /* 0x000000ff00007207 */ /* 0x000fe40000800000 */
[----:B------:R-:W-:-:S03]  /*4ad0*/  LOP3.LUT R11, R11, R2, RZ, 0x3c, !PT ;  /* 0x000000020b0b7212 */ /* 0x000fc600078e3cff */
[----:B0-----:R-:W-:Y:S01]  /*4ae0*/  IMAD R7, R0, 0x8, R3 ;  /* 0x0000000800077824 */ /* 0x001fe200078e0203 */
[----:B------:R-:W-:Y:S01]  /*4af0*/  SHF.L.U32 R4, R11, 0x1f, RZ ;  /* 0x0000001f0b047819 */ /* 0x000fe200000006ff */
[----:B-1----:R-:W-:Y:S06]  /*4b00*/  @!P0 BRA `(.L_x_82) ;  /* 0x0000000400f48947 */ /* 0x002fec0003800000 */
.L_x_102:
        /* <DEDUP_REMOVED lines=9> */
.L_x_103:
        /* <DEDUP_REMOVED lines=9> */
.L_x_104:
        /* <DEDUP_REMOVED lines=9> */
.L_x_105:
        /* <DEDUP_REMOVED lines=9> */
.L_x_106:
        /* <DEDUP_REMOVED lines=9> */
.L_x_107:
        /* <DEDUP_REMOVED lines=9> */
.L_x_108:
[----:B------:R-:W1:Y:S01]  /*4e70*/  SYNCS.PHASECHK.TRANS64.TRYWAIT P0, [R7+URZ], R4 ;  /* 0x00000004070075a7 */ /* 0x000e62000800017f */
[----:B------:R-:W-:-:S05]  /*4e80*/  VIADD R0, R0, 0x1 ;  /* 0x0000000100007836 */ /* 0x000fca0000000000 */
[----:B------:R-:W-:-:S04]  /*4e90*/  ISETP.NE.AND P1, PT, R0, 0xb, PT ;  /* 0x0000000b0000780c */ /* 0x000fc80003f25270 */
[----:B------:R-:W-:Y:S02]  /*4ea0*/  SEL R2, RZ, 0x1, P1 ;  /* 0x00000001ff027807 */ /* 0x000fe40000800000 */
[----:B------:R-:W-:Y:S02]  /*4eb0*/  SEL R0, R0, RZ, P1 ;  /* 0x000000ff00007207 */ /* 0x000fe40000800000 */
[----:B------:R-:W-:Y:S01]  /*4ec0*/  LOP3.LUT R2, R11, R2, RZ, 0x3c, !PT ;  /* 0x000000020b027212 */ /* 0x000fe200078e3cff */
[----:B-1----:R-:W-:Y:S06]  /*4ed0*/  @!P0 BRA `(.L_x_89) ;  /* 0x00000004008c8947 */ /* 0x002fec0003800000 */
.L_x_109:
[----:B------:R-:W-:Y:S01]  /*4ee0*/  IMAD R3, R0, 0x8, R3 ;  /* 0x0000000800037824 */ /* 0x000fe200078e0203 */
[----:B------:R-:W-:-:S07]  /*4ef0*/  SHF.L.U32 R0, R2, 0x1f, RZ ;  /* 0x0000001f02007819 */ /* 0x000fce00000006ff */
.L_x_90:
[----:B--2---:R2:W3:Y:S02]  /*4f00*/  SYNCS.PHASECHK.TRANS64.TRYWAIT P0, [R3+URZ], R0 ;  /* 0x00000000030075a7 */ /* 0x0044e4000800017f */
[----:B---3--:R-:W-:Y:S05]  /*4f10*/  @!P0 NANOSLEEP.SYNCS 0x989680 ;  /* 0x009896800000895d */ /* 0x008fea0003900000 */
[----:B------:R-:W3:Y:S02]  /*4f20*/  @!P0 SYNCS.PHASECHK.TRANS64 P0, [R3+URZ], R0 ;  /* 0x00000000030085a7 */ /* 0x000ee4000800007f */
[----:B---3--:R-:W-:Y:S05]  /*4f30*/  @!P0 BRA `(.L_x_90) ;  /* 0xfffffffc00f08947 */ /* 0x008fea000383ffff */
.L_x_78:
[----:B------:R-:W-:Y:S05]  /*4f40*/  BSYNC B0 ;  /* 0x0000000000007941 */ /* 0x000fea0003800000 */
.L_x_77:
[----:B------:R-:W-:Y:S05]  /*4f50*/  EXIT ;  /* 0x000000000000794d */ /* 0x000fea0003800000 */
.L_x_20:
[----:B0-----:R-:W-:-:S04]  /*4f60*/  IMAD.U32 R19, RZ, RZ, UR15 ;  /* 0x0000000fff137e24 */ /* 0x001fc8000f8e00ff */
[----:B------:R0:W1:Y:S03]  /*4f70*/  SYNCS.PHASECHK.TRANS64.TRYWAIT P0, [R19+URZ+-0x8], R6 ;  /* 0xfffff806130075a7 */ /* 0x000066000800017f */
[----:B-1----:R-:W-:Y:S05]  /*4f80*/  @!P0 NANOSLEEP.SYNCS 0x989680 ;  /* 0x009896800000895d */ /* 0x002fea0003900000 */
[----:B------:R-:W1:Y:S02]  /*4f90*/  @!P0 SYNCS.PHASECHK.TRANS64 P0, [R19+URZ+-0x8], R6 ;  /* 0xfffff806130085a7 */ /* 0x000e64000800007f */
[----:B-1----:R-:W-:Y:S05]  /*4fa0*/  @!P0 BRA `(.L_x_20) ;  /* 0xfffffffc00ec8947 */ /* 0x002fea000383ffff */
[----:B------:R-:W-:Y:S05]  /*4fb0*/  BRA `(.L_x_91) ;  /* 0xffffffc800187947 */ /* 0x000fea000383ffff */
.L_x_25:
[----:B-1----:R-:W-:-:S04]  /*4fc0*/  IMAD.U32 R19, RZ, RZ, UR6 ;  /* 0x00000006ff137e24 */ /* 0x002fc8000f8e00ff */
[----:B------:R1:W4:Y:S03]  /*4fd0*/  SYNCS.PHASECHK.TRANS64.TRYWAIT P0, [R19+URZ], R6 ;  /* 0x00000006130075a7 */ /* 0x000326000800017f */
[----:B----4-:R-:W-:Y:S05]  /*4fe0*/  @!P0 NANOSLEEP.SYNCS 0x989680 ;  /* 0x009896800000895d */ /* 0x010fea0003900000 */
[----:B------:R-:W4:Y:S02]  /*4ff0*/  @!P0 SYNCS.PHASECHK.TRANS64 P0, [R19+URZ], R6 ;  /* 0x00000006130085a7 */ /* 0x000f24000800007f */
[----:B----4-:R-:W-:Y:S05]  /*5000*/  @!P0 BRA `(.L_x_25) ;  /* 0xfffffffc00ec8947 */ /* 0x010fea000383ffff */
[----:B------:R-:W-:Y:S05]  /*5010*/  BRA `(.L_x_24) ;  /* 0xffffffc800647947 */ /* 0x000fea000383ffff */
.L_x_31:
[----:B-1----:R-:W-:-:S04]  /*5020*/  IMAD.U32 R22, RZ, RZ, UR9 ;  /* 0x00000009ff167e24 */ /* 0x002fc8000f8e00ff */
[----:B------:R1:W4:Y:S03]  /*5030*/  SYNCS.PHASECHK.TRANS64.TRYWAIT P0, [R22+URZ], R21 ;  /* 0x00000015160075a7 */ /* 0x000326000800017f */
[----:B----4-:R-:W-:Y:S05]  /*5040*/  @!P0 NANOSLEEP.SYNCS 0x989680 ;  /* 0x009896800000895d */ /* 0x010fea0003900000 */
[----:B------:R-:W4:Y:S02]  /*5050*/  @!P0 SYNCS.PHASECHK.TRANS64 P0, [R22+URZ], R21 ;  /* 0x00000015160085a7 */ /* 0x000f24000800007f */
[----:B----4-:R-:W-:Y:S05]  /*5060*/  @!P0 BRA `(.L_x_31) ;  /* 0xfffffffc00ec8947 */ /* 0x010fea000383ffff */
[----:B------:R-:W-:Y:S05]  /*5070*/  BRA `(.L_x_30) ;  /* 0xffffffcc00ac7947 */ /* 0x000fea000383ffff */
.L_x_39:
[----:B0-----:R-:W-:-:S04]  /*5080*/  IMAD.U32 R23, RZ, RZ, UR15 ;  /* 0x0000000fff177e24 */ /* 0x001fc8000f8e00ff */
[----:B------:R0:W1:Y:S03]  /*5090*/  SYNCS.PHASECHK.TRANS64.TRYWAIT P0, [R23+URZ+0x8], R6 ;  /* 0x00000806170075a7 */ /* 0x000066000800017f */
[----:B-1----:R-:W-:Y:S05]  /*50a0*/  @!P0 NANOSLEEP.SYNCS 0x989680 ;  /* 0x009896800000895d */ /* 0x002fea0003900000 */
[----:B------:R-:W1:Y:S02]  /*50b0*/  @!P0 SYNCS.PHASECHK.TRANS64 P0, [R23+URZ+0x8], R6 ;  /* 0x00000806170085a7 */ /* 0x000e64000800007f */
[----:B-1----:R-:W-:Y:S05]  /*50c0*/  @!P0 BRA `(.L_x_39) ;  /* 0xfffffffc00ec8947 */ /* 0x002fea000383ffff */
[----:B------:R-:W-:Y:S05]  /*50d0*/  BRA `(.L_x_92) ;  /* 0xffffffd400b87947 */ /* 0x000fea000383ffff */
.L_x_64:
[----:B------:R-:W-:Y:S01]  /*50e0*/  BSSY B1, `(.L_x_93) ;  /* 0x0000006000017945 */ /* 0x000fe20003800000 */
[----:B------:R-:W-:-:S07]  /*50f0*/  IMAD.MOV.U32 R6, RZ, RZ, -0x1 ;  /* 0xffffffffff067424 */ /* 0x000fce00078e00ff */
[----:B------:R-:W-:Y:S05]  /*5100*/  WARPSYNC.COLLECTIVE R6, `(.L_x_94) ;  /* 0x00000000060c7348 */ /* 0x000fea0003c00000 */
[----:B------:R-:W-:Y:S02]  /*5110*/  ELECT P1, UR62, PT ;  /* 0x00000000003e782f */ /* 0x000fe40003820000 */
[----:B------:R-:W-:Y:S01]  /*5120*/  MOV R6, UR62 ;  /* 0x0000003e00067c02 */ /* 0x000fe20008000f00 */
[----:B------:R-:W-:Y:S10]  /*5130*/  ENDCOLLECTIVE ;  /* 0x000000000000791b */ /* 0x000ff40003800000 */
.L_x_94:
[----:B------:R-:W-:Y:S05]  /*5140*/  BSYNC B1 ;  /* 0x0000000000017941 */ /* 0x000fea0003800000 */
.L_x_93:
[----:B------:R-:W-:Y:S05]  /*5150*/  BRA `(.L_x_95) ;  /* 0xffffffe800cc7947 */ /* 0x000fea000383ffff */
.L_x_67:
[----:B0-----:R0:W1:Y:S02]  /*5160*/  SYNCS.PHASECHK.TRANS64.TRYWAIT P1, [R18+URZ+0x58], R7 ;  /* 0x00005807120075a7 */ /* 0x001064000802017f */
[----:B-1----:R-:W-:Y:S05]  /*5170*/  @!P1 NANOSLEEP.SYNCS 0x989680 ;  /* 0x009896800000995d */ /* 0x002fea0003900000 */
[----:B------:R-:W1:Y:S02]  /*5180*/  @!P1 SYNCS.PHASECHK.TRANS64 P1, [R18+URZ+0x58], R7 ;  /* 0x00005807120095a7 */ /* 0x000e64000802007f */
[----:B-1----:R-:W-:Y:S05]  /*5190*/  @!P1 BRA `(.L_x_67) ;  /* 0xfffffffc00f09947 */ /* 0x002fea000383ffff */
[----:B------:R-:W-:Y:S05]  /*51a0*/  BRA `(.L_x_96) ;  /* 0xffffffec00007947 */ /* 0x000fea000383ffff */
.L_x_76:
[----:B------:R-:W-:Y:S01]  /*51b0*/  BSSY B0, `(.L_x_97) ;  /* 0x0000006000007945 */ /* 0x000fe20003800000 */
[----:B------:R-:W-:-:S07]  /*51c0*/  IMAD.MOV.U32 R6, RZ, RZ, -0x1 ;  /* 0xffffffffff067424 */ /* 0x000fce00078e00ff */
[----:B------:R-:W-:Y:S05]  /*51d0*/  WARPSYNC.COLLECTIVE R6, `(.L_x_98) ;  /* 0x00000000060c7348 */ /* 0x000fea0003c00000 */
[----:B------:R-:W-:Y:S02]  /*51e0*/  ELECT P1, UR62, PT ;  /* 0x00000000003e782f */ /* 0x000fe40003820000 */
[----:B------:R-:W-:Y:S01]  /*51f0*/  MOV R6, UR62 ;  /* 0x0000003e00067c02 */ /* 0x000fe20008000f00 */
[----:B------:R-:W-:Y:S10]  /*5200*/  ENDCOLLECTIVE ;  /* 0x000000000000791b */ /* 0x000ff40003800000 */
.L_x_98:
[----:B------:R-:W-:Y:S05]  /*5210*/  BSYNC B0 ;  /* 0x0000000000007941 */ /* 0x000fea0003800000 */
.L_x_97:
[----:B------:R-:W-:Y:S01]  /*5220*/  PLOP3.LUT P0, PT, P1, PT, PT, 0x80, 0x0 ;  /* 0x000000000000781c */ /* 0x000fe20000f0f070 */
[----:B------:R-:W-:-:S12]  /*5230*/  BRA `(.L_x_99) ;  /* 0xfffffff400987947 */ /* 0x000fd8000383ffff */
.L_x_80:
[----:B0-----:R0:W1:Y:S02]  /*5240*/  SYNCS.PHASECHK.TRANS64.TRYWAIT P0, [R5+URZ], R2 ;  /* 0x00000002050075a7 */ /* 0x001064000800017f */
[----:B-1----:R-:W-:Y:S05]  /*5250*/  @!P0 NANOSLEEP.SYNCS 0x989680 ;  /* 0x009896800000895d */ /* 0x002fea0003900000 */
[----:B------:R-:W1:Y:S02]  /*5260*/  @!P0 SYNCS.PHASECHK.TRANS64 P0, [R5+URZ], R2 ;  /* 0x00000002050085a7 */ /* 0x000e64000800007f */
[----:B-1----:R-:W-:Y:S05]  /*5270*/  @!P0 BRA `(.L_x_80) ;  /* 0xfffffffc00f08947 */ /* 0x002fea000383ffff */
[----:B------:R-:W-:Y:S05]  /*5280*/  BRA `(.L_x_100) ;  /* 0xfffffff400d87947 */ /* 0x000fea000383ffff */
.L_x_81:
[----:B0-----:R0:W1:Y:S02]  /*5290*/  SYNCS.PHASECHK.TRANS64.TRYWAIT P0, [R7+URZ], R4 ;  /* 0x00000004070075a7 */ /* 0x001064000800017f */
[----:B-1----:R-:W-:Y:S05]  /*52a0*/  @!P0 NANOSLEEP.SYNCS 0x989680 ;  /* 0x009896800000895d */ /* 0x002fea0003900000 */
[----:B------:R-:W1:Y:S02]  /*52b0*/  @!P0 SYNCS.PHASECHK.TRANS64 P0, [R7+URZ], R4 ;  /* 0x00000004070085a7 */ /* 0x000e64000800007f */
[----:B-1----:R-:W-:Y:S05]  /*52c0*/  @!P0 BRA `(.L_x_81) ;  /* 0xfffffffc00f08947 */ /* 0x002fea000383ffff */
[----:B------:R-:W-:Y:S05]  /*52d0*/  BRA `(.L_x_101) ;  /* 0xfffffff400e87947 */ /* 0x000fea000383ffff */
.L_x_82:
[----:B0-----:R0:W1:Y:S02]  /*52e0*/  SYNCS.PHASECHK.TRANS64.TRYWAIT P0, [R6+URZ], R5 ;  /* 0x00000005060075a7 */ /* 0x001064000800017f */
[----:B-1----:R-:W-:Y:S05]  /*52f0*/  @!P0 NANOSLEEP.SYNCS 0x989680 ;  /* 0x009896800000895d */ /* 0x002fea0003900000 */
[----:B------:R-:W1:Y:S02]  /*5300*/  @!P0 SYNCS.PHASECHK.TRANS64 P0, [R6+URZ], R5 ;  /* 0x00000005060085a7 */ /* 0x000e64000800007f */
[----:B-1----:R-:W-:Y:S05]  /*5310*/  @!P0 BRA `(.L_x_82) ;  /* 0xfffffffc00f08947 */ /* 0x002fea000383ffff */
[----:B------:R-:W-:Y:S05]  /*5320*/  BRA `(.L_x_102) ;  /* 0xfffffff400f87947 */ /* 0x000fea000383ffff */
.L_x_83:
[----:B0-----:R0:W1:Y:S02]  /*5330*/  SYNCS.PHASECHK.TRANS64.TRYWAIT P0, [R7+URZ], R4 ;  /* 0x00000004070075a7 */ /* 0x001064000800017f */
[----:B-1----:R-:W-:Y:S05]  /*5340*/  @!P0 NANOSLEEP.SYNCS 0x989680 ;  /* 0x009896800000895d */ /* 0x002fea0003900000 */
[----:B------:R-:W1:Y:S02]  /*5350*/  @!P0 SYNCS.PHASECHK.TRANS64 P0, [R7+URZ], R4 ;  /* 0x00000004070085a7 */ /* 0x000e64000800007f */
[----:B-1----:R-:W-:Y:S05]  /*5360*/  @!P0 BRA `(.L_x_83) ;  /* 0xfffffffc00f08947 */ /* 0x002fea000383ffff */
[----:B------:R-:W-:Y:S05]  /*5370*/  BRA `(.L_x_103) ;  /* 0xfffffff800087947 */ /* 0x000fea000383ffff */
.L_x_84:
[----:B0-----:R0:W1:Y:S02]  /*5380*/  SYNCS.PHASECHK.TRANS64.TRYWAIT P0, [R6+URZ], R5 ;  /* 0x00000005060075a7 */ /* 0x001064000800017f */
[----:B-1----:R-:W-:Y:S05]  /*5390*/  @!P0 NANOSLEEP.SYNCS 0x989680 ;  /* 0x009896800000895d */ /* 0x002fea0003900000 */
[----:B------:R-:W1:Y:S02]  /*53a0*/  @!P0 SYNCS.PHASECHK.TRANS64 P0, [R6+URZ], R5 ;  /* 0x00000005060085a7 */ /* 0x000e64000800007f */
[----:B-1----:R-:W-:Y:S05]  /*53b0*/  @!P0 BRA `(.L_x_84) ;  /* 0xfffffffc00f08947 */ /* 0x002fea000383ffff */
[----:B------:R-:W-:Y:S05]  /*53c0*/  BRA `(.L_x_104) ;  /* 0xfffffff800187947 */ /* 0x000fea000383ffff */
.L_x_85:
[----:B0-----:R0:W1:Y:S02]  /*53d0*/  SYNCS.PHASECHK.TRANS64.TRYWAIT P0, [R7+URZ], R4 ;  /* 0x00000004070075a7 */ /* 0x001064000800017f */
[----:B-1----:R-:W-:Y:S05]  /*53e0*/  @!P0 NANOSLEEP.SYNCS 0x989680 ;  /* 0x009896800000895d */ /* 0x002fea0003900000 */
[----:B------:R-:W1:Y:S02]  /*53f0*/  @!P0 SYNCS.PHASECHK.TRANS64 P0, [R7+URZ], R4 ;  /* 0x00000004070085a7 */ /* 0x000e64000800007f */
[----:B-1----:R-:W-:Y:S05]  /*5400*/  @!P0 BRA `(.L_x_85) ;  /* 0xfffffffc00f08947 */ /* 0x002fea000383ffff */
[----:B------:R-:W-:Y:S05]  /*5410*/  BRA `(.L_x_105) ;  /* 0xfffffff800287947 */ /* 0x000fea000383ffff */
.L_x_86:
[----:B0-----:R0:W1:Y:S02]  /*5420*/  SYNCS.PHASECHK.TRANS64.TRYWAIT P0, [R6+URZ], R5 ;  /* 0x00000005060075a7 */ /* 0x001064000800017f */
[----:B-1----:R-:W-:Y:S05]  /*5430*/  @!P0 NANOSLEEP.SYNCS 0x989680 ;  /* 0x009896800000895d */ /* 0x002fea0003900000 */
[----:B------:R-:W1:Y:S02]  /*5440*/  @!P0 SYNCS.PHASECHK.TRANS64 P0, [R6+URZ], R5 ;  /* 0x00000005060085a7 */ /* 0x000e64000800007f */
[----:B-1----:R-:W-:Y:S05]  /*5450*/  @!P0 BRA `(.L_x_86) ;  /* 0xfffffffc00f08947 */ /* 0x002fea000383ffff */
[----:B------:R-:W-:Y:S05]  /*5460*/  BRA `(.L_x_106) ;  /* 0xfffffff800387947 */ /* 0x000fea000383ffff */
.L_x_87:
[----:B0-----:R0:W1:Y:S02]  /*5470*/  SYNCS.PHASECHK.TRANS64.TRYWAIT P0, [R7+URZ], R4 ;  /* 0x00000004070075a7 */ /* 0x001064000800017f */
[----:B-1----:R-:W-:Y:S05]  /*5480*/  @!P0 NANOSLEEP.SYNCS 0x989680 ;  /* 0x009896800000895d */ /* 0x002fea0003900000 */
[----:B------:R-:W1:Y:S02]  /*5490*/  @!P0 SYNCS.PHASECHK.TRANS64 P0, [R7+URZ], R4 ;  /* 0x00000004070085a7 */ /* 0x000e64000800007f */
[----:B-1----:R-:W-:Y:S05]  /*54a0*/  @!P0 BRA `(.L_x_87) ;  /* 0xfffffffc00f08947 */ /* 0x002fea000383ffff */
[----:B------:R-:W-:Y:S05]  /*54b0*/  BRA `(.L_x_107) ;  /* 0xfffffff800487947 */ /* 0x000fea000383ffff */
.L_x_88:
[----:B0-----:R0:W1:Y:S02]  /*54c0*/  SYNCS.PHASECHK.TRANS64.TRYWAIT P0, [R6+URZ], R5 ;  /* 0x00000005060075a7 */ /* 0x001064000800017f */
[----:B-1----:R-:W-:Y:S05]  /*54d0*/  @!P0 NANOSLEEP.SYNCS 0x989680 ;  /* 0x009896800000895d */ /* 0x002fea0003900000 */
[----:B------:R-:W1:Y:S02]  /*54e0*/  @!P0 SYNCS.PHASECHK.TRANS64 P0, [R6+URZ], R5 ;  /* 0x00000005060085a7 */ /* 0x000e64000800007f */
[----:B-1----:R-:W-:Y:S05]  /*54f0*/  @!P0 BRA `(.L_x_88) ;  /* 0xfffffffc00f08947 */ /* 0x002fea000383ffff */
[----:B------:R-:W-:Y:S05]  /*5500*/  BRA `(.L_x_108) ;  /* 0xfffffff800587947 */ /* 0x000fea000383ffff */
.L_x_89:
[----:B-1----:R1:W2:Y:S02]  /*5510*/  SYNCS.PHASECHK.TRANS64.TRYWAIT P0, [R7+URZ], R4 ;  /* 0x00000004070075a7 */ /* 0x0022a4000800017f */
[----:B--2---:R-:W-:Y:S05]  /*5520*/  @!P0 NANOSLEEP.SYNCS 0x989680 ;  /* 0x009896800000895d */ /* 0x004fea0003900000 */
[----:B------:R-:W2:Y:S02]  /*5530*/  @!P0 SYNCS.PHASECHK.TRANS64 P0, [R7+URZ], R4 ;  /* 0x00000004070085a7 */ /* 0x000ea4000800007f */
[----:B--2---:R-:W-:Y:S05]  /*5540*/  @!P0 BRA `(.L_x_89) ;  /* 0xfffffffc00f08947 */ /* 0x004fea000383ffff */
[----:B------:R-:W-:Y:S05]  /*5550*/  BRA `(.L_x_109) ;  /* 0xfffffff800607947 */ /* 0x000fea000383ffff */
.L_x_110:
[----:B------:R-:W-:-:S00]  /*5560*/  BRA `(.L_x_110) ;  /* 0xfffffffc00fc7947 */ /* 0x000fc0000383ffff */
[----:B------:R-:W-:-:S00]  /*5570*/  NOP ;  /* 0x0000000000007918 */ /* 0x000fc00000000000 */
        /* <DEDUP_REMOVED lines=8> */
.L_x_111:


//--------------------- .nv.shared._ZN7cutlass13device_kernelINS_4gemm6kernel13GemmUniversalIN4cute5tupleIJiiiiEEENS1_10collective13CollectiveMmaINS1_37MainloopSm90TmaGmmaWarpSpecializedFP8ILi11ENS5_IJNS4_1CILi2EEENSA_ILi1EEESC_EEENS1_32KernelTmaWarpSpecializedPingpongEEENS5_IJNSA_ILi64EEENSA_ILi16EEENSA_ILi256EEEEEENS_12float_e4m3_tENS5_IJlSC_lEEESK_SL_NS4_8TiledMMAINS4_8MMA_AtomIJNS4_4SM904GMMA30MMA_64x16x32_F32E4M3E4M3_SS_TNILNSP_7ScaleInE1ELSR_1EEEEEENS4_6LayoutINS5_IJSC_SC_SC_EEENS5_IJNSA_ILi0EEESW_SW_EEEEENS5_IJNS4_10UnderscoreESZ_SZ_EEEEENS4_13SM90_TMA_LOADENS4_14ComposedLayoutINS4_7SwizzleILi3ELi4ELi3EEENS4_18smem_ptr_flag_bitsILi8EEENSU_INS5_IJNSA_ILi8EEENSA_ILi128EEEEEENS5_IJS19_SC_EEEEEEEvNS4_8identityENS4_23SM90_TMA_LOAD_MULTICASTES1D_vS1E_EENS_8epilogue10collective6detail29Sm90TmaWarpSpecializedAdapterINS1I_15DefaultEpilogueISK_SL_SL_NS1H_6thread17LinearCombinationISK_Li1EffLNS1M_9ScaleType4KindE0ELNS_15FloatRoundStyleE2ESK_EENS1_15EpilogueDefaultEEEEEvvEEEEvNT_6ParamsE --------------------------
	.section	.nv.shared._ZN7cutlass13device_kernelINS_4gemm6kernel13GemmUniversalIN4cute5tupleIJiiiiEEENS1_10collective13CollectiveMmaINS1_37MainloopSm90TmaGmmaWarpSpecializedFP8ILi11ENS5_IJNS4_1CILi2EEENSA_ILi1EEESC_EEENS1_32KernelTmaWarpSpecializedPingpongEEENS5_IJNSA_ILi64EEENSA_ILi16EEENSA_ILi256EEEEEENS_12float_e4m3_tENS5_IJlSC_lEEESK_SL_NS4_8TiledMMAINS4_8MMA_AtomIJNS4_4SM904GMMA30MMA_64x16x32_F32E4M3E4M3_SS_TNILNSP_7ScaleInE1ELSR_1EEEEEENS4_6LayoutINS5_IJSC_SC_SC_EEENS5_IJNSA_ILi0EEESW_SW_EEEEENS5_IJNS4_10UnderscoreESZ_SZ_EEEEENS4_13SM90_TMA_LOADENS4_14ComposedLayoutINS4_7SwizzleILi3ELi4ELi3EEENS4_18smem_ptr_flag_bitsILi8EEENSU_INS5_IJNSA_ILi8EEENSA_ILi128EEEEEENS5_IJS19_SC_EEEEEEEvNS4_8identityENS4_23SM90_TMA_LOAD_MULTICASTES1D_vS1E_EENS_8epilogue10collective6detail29Sm90TmaWarpSpecializedAdapterINS1I_15DefaultEpilogueISK_SL_SL_NS1H_6thread17LinearCombinationISK_Li1EffLNS1M_9ScaleType4KindE0ELNS_15FloatRoundStyleE2ESK_EENS1_15EpilogueDefaultEEEEEvvEEEEvNT_6ParamsE,"aw",@nobits
	.sectionflags	@""
	.align	16
	.zero		1024


//--------------------- .nv.shared.reserved.0     --------------------------
	.section	.nv.shared.reserved.0,"aw",@nobits
	.weak		__nv_reservedSMEM_offset_0_alias
	.size		__nv_reservedSMEM_offset_0_alias, 0, 0
	.other		__nv_reservedSMEM_offset_0_alias,@"STO_CUDA_RESERVED_SHARED STV_DEFAULT"
__nv_reservedSMEM_offset_0_alias:
	.zero		0


//--------------------- .nv.global                --------------------------
	.section	.nv.global,"aw",@nobits
.nv.global:
	.type		_ZN39_INTERNAL_2b586141_4_k_cu_9e90bb2a_92494cute1_E,@object
	.size		_ZN39_INTERNAL_2b586141_4_k_cu_9e90bb2a_92494cute1_E,(_ZN39_INTERNAL_2b586141_4_k_cu_9e90bb2a_92494cuda3std3__45__cpo6cbeginE - _ZN39_INTERNAL_2b586141_4_k_cu_9e90bb2a_92494cute1_E)
_ZN39_INTERNAL_2b586141_4_k_cu_9e90bb2a_92494cute1_E:
	.zero		1
	.type		_ZN39_INTERNAL_2b586141_4_k_cu_9e90bb2a_92494cuda3std3__45__cpo6cbeginE,@object
	.size		_ZN39_INTERNAL_2b586141_4_k_cu_9e90bb2a_92494cuda3std3__45__cpo6cbeginE,(_ZN39_INTERNAL_2b586141_4_k_cu_9e90bb2a_92494cuda3std3__48in_placeE - _ZN39_INTERNAL_2b586141_4_k_cu_9e90bb2a_92494cuda3std3__45__cpo6cbeginE)
_ZN39_INTERNAL_2b586141_4_k_cu_9e90bb2a_92494cuda3std3__45__cpo6cbeginE:
	.zero		1
	.type		_ZN39_INTERNAL_2b586141_4_k_cu_9e90bb2a_92494cuda3std3__48in_placeE,@object
	.size		_ZN39_INTERNAL_2b586141_4_k_cu_9e90bb2a_92494cuda3std3__48in_placeE,(_ZN39_INTERNAL_2b586141_4_k_cu_9e90bb2a_92494cuda3std6ranges3__45__cpo9iter_moveE - _ZN39_INTERNAL_2b586141_4_k_cu_9e90bb2a_92494cuda3std3__48in_placeE)
_ZN39_INTERNAL_2b586141_4_k_cu_9e90bb2a_92494cuda3std3__48in_placeE:
	.zero		1
	.type		_ZN39_INTERNAL_2b586141_4_k_cu_9e90bb2a_92494cuda3std6ranges3__45__cpo9iter_moveE,@object
	.size		_ZN39_INTERNAL_2b586141_4_k_cu_9e90bb2a_92494cuda3std6ranges3__45__cpo9iter_moveE,(_ZN39_INTERNAL_2b586141_4_k_cu_9e90bb2a_92494cuda3std3__45__cpo5beginE - _ZN39_INTERNAL_2b586141_4_k_cu_9e90bb2a_92494cuda3std6ranges3__45__cpo9iter_moveE)
_ZN39_INTERNAL_2b586141_4_k_cu_9e90bb2a_92494cuda3std6ranges3__45__cpo9iter_moveE:
	.zero		1
	.type		_ZN39_INTERNAL_2b586141_4_k_cu_9e90bb2a_92494cuda3std3__45__cpo5beginE,@object
	.size		_ZN39_INTERNAL_2b586141_4_k_cu_9e90bb2a_92494cuda3std3__45__cpo5beginE,(_ZN39_INTERNAL_2b586141_4_k_cu_9e90bb2a_92494cuda3std3__441_GLOBAL__N__2b586141_4_k_cu_9e90bb2a_92496ignoreE - _ZN39_INTERNAL_2b586141_4_k_cu_9e90bb2a_92494cuda3std3__45__cpo5beginE)
_ZN39_INTERNAL_2b586141_4_k_cu_9e90bb2a_92494cuda3std3__45__cpo5beginE:
	.zero		1
	.type		_ZN39_INTERNAL_2b586141_4_k_cu_9e90bb2a_92494cuda3std3__441_GLOBAL__N__2b586141_4_k_cu_9e90bb2a_92496ignoreE,@object
	.size		_ZN39_INTERNAL_2b586141_4_k_cu_9e90bb2a_92494cuda3std3__441_GLOBAL__N__2b586141_4_k_cu_9e90bb2a_92496ignoreE,(_ZN39_INTERNAL_2b586141_4_k_cu_9e90bb2a_92494cute7productE - _ZN39_INTERNAL_2b586141_4_k_cu_9e90bb2a_92494cuda3std3__441_GLOBAL__N__2b586141_4_k_cu_9e90bb2a_92496ignoreE)
_ZN39_INTERNAL_2b586141_4_k_cu_9e90bb2a_92494cuda3std3__441_GLOBAL__N__2b586141_4_k_cu_9e90bb2a_92496ignoreE:
	.zero		1
	.type		_ZN39_INTERNAL_2b586141_4_k_cu_9e90bb2a_92494cute7productE,@object
	.size		_ZN39_INTERNAL_2b586141_4_k_cu_9e90bb2a_92494cute7productE,(_ZN39_INTERNAL_2b586141_4_k_cu_9e90bb2a_92494cuda3std3__45__cpo3endE - _ZN39_INTERNAL_2b586141_4_k_cu_9e90bb2a_92494cute7productE)
_ZN39_INTERNAL_2b586141_4_k_cu_9e90bb2a_92494cute7productE:
	.zero		1
	.type		_ZN39_INTERNAL_2b586141_4_k_cu_9e90bb2a_92494cuda3std3__45__cpo3endE,@object
	.size		_ZN39_INTERNAL_2b586141_4_k_cu_9e90bb2a_92494cuda3std3__45__cpo3endE,(_ZN39_INTERNAL_2b586141_4_k_cu_9e90bb2a_92494cuda3std3__419piecewise_constructE - _ZN39_INTERNAL_2b586141_4_k_cu_9e90bb2a_92494cuda3std3__45__cpo3endE)
_ZN39_INTERNAL_2b586141_4_k_cu_9e90bb2a_92494cuda3std3__45__cpo3endE:
	.zero		1
	.type		_ZN39_INTERNAL_2b586141_4_k_cu_9e90bb2a_92494cuda3std3__419piecewise_constructE,@object
	.size		_ZN39_INTERNAL_2b586141_4_k_cu_9e90bb2a_92494cuda3std3__419piecewise_constructE,(_ZN39_INTERNAL_2b586141_4_k_cu_9e90bb2a_92494cuda3std3__45__cpo4cendE - _ZN39_INTERNAL_2b586141_4_k_cu_9e90bb2a_92494cuda3std3__419piecewise_constructE)
_ZN39_INTERNAL_2b586141_4_k_cu_9e90bb2a_92494cuda3std3__419piecewise_constructE:
	.zero		1
	.type		_ZN39_INTERNAL_2b586141_4_k_cu_9e90bb2a_92494cuda3std3__45__cpo4cendE,@object
	.size		_ZN39_INTERNAL_2b586141_4_k_cu_9e90bb2a_92494cuda3std3__45__cpo4cendE,(_ZN39_INTERNAL_2b586141_4_k_cu_9e90bb2a_92494cuda3std6ranges3__45__cpo4swapE - _ZN39_INTERNAL_2b586141_4_k_cu_9e90bb2a_92494cuda3std3__45__cpo4cendE)
_ZN39_INTERNAL_2b586141_4_k_cu_9e90bb2a_92494cuda3std3__45__cpo4cendE:
	.zero		1
	.type		_ZN39_INTERNAL_2b586141_4_k_cu_9e90bb2a_92494cuda3std6ranges3__45__cpo4swapE,@object
	.size		_ZN39_INTERNAL_2b586141_4_k_cu_9e90bb2a_92494cuda3std6ranges3__45__cpo4swapE,(.L_7 - _ZN39_INTERNAL_2b586141_4_k_cu_9e90bb2a_92494cuda3std6ranges3__45__cpo4swapE)
_ZN39_INTERNAL_2b586141_4_k_cu_9e90bb2a_92494cuda3std6ranges3__45__cpo4swapE:
	.zero		1
.L_7:


//--------------------- .nv.constant0._ZN7cutlass13device_kernelINS_4gemm6kernel13GemmUniversalIN4cute5tupleIJiiiiEEENS1_10collective13CollectiveMmaINS1_37MainloopSm90TmaGmmaWarpSpecializedFP8ILi11ENS5_IJNS4_1CILi2EEENSA_ILi1EEESC_EEENS1_32KernelTmaWarpSpecializedPingpongEEENS5_IJNSA_ILi64EEENSA_ILi16EEENSA_ILi256EEEEEENS_12float_e4m3_tENS5_IJlSC_lEEESK_SL_NS4_8TiledMMAINS4_8MMA_AtomIJNS4_4SM904GMMA30MMA_64x16x32_F32E4M3E4M3_SS_TNILNSP_7ScaleInE1ELSR_1EEEEEENS4_6LayoutINS5_IJSC_SC_SC_EEENS5_IJNSA_ILi0EEESW_SW_EEEEENS5_IJNS4_10UnderscoreESZ_SZ_EEEEENS4_13SM90_TMA_LOADENS4_14ComposedLayoutINS4_7SwizzleILi3ELi4ELi3EEENS4_18smem_ptr_flag_bitsILi8EEENSU_INS5_IJNSA_ILi8EEENSA_ILi128EEEEEENS5_IJS19_SC_EEEEEEEvNS4_8identityENS4_23SM90_TMA_LOAD_MULTICASTES1D_vS1E_EENS_8epilogue10collective6detail29Sm90TmaWarpSpecializedAdapterINS1I_15DefaultEpilogueISK_SL_SL_NS1H_6thread17LinearCombinationISK_Li1EffLNS1M_9ScaleType4KindE0ELNS_15FloatRoundStyleE2ESK_EENS1_15EpilogueDefaultEEEEEvvEEEEvNT_6ParamsE --------------------------
	.section	.nv.constant0._ZN7cutlass13device_kernelINS_4gemm6kernel13GemmUniversalIN4cute5tupleIJiiiiEEENS1_10collective13CollectiveMmaINS1_37MainloopSm90TmaGmmaWarpSpecializedFP8ILi11ENS5_IJNS4_1CILi2EEENSA_ILi1EEESC_EEENS1_32KernelTmaWarpSpecializedPingpongEEENS5_IJNSA_ILi64EEENSA_ILi16EEENSA_ILi256EEEEEENS_12float_e4m3_tENS5_IJlSC_lEEESK_SL_NS4_8TiledMMAINS4_8MMA_AtomIJNS4_4SM904GMMA30MMA_64x16x32_F32E4M3E4M3_SS_TNILNSP_7ScaleInE1ELSR_1EEEEEENS4_6LayoutINS5_IJSC_SC_SC_EEENS5_IJNSA_ILi0EEESW_SW_EEEEENS5_IJNS4_10UnderscoreESZ_SZ_EEEEENS4_13SM90_TMA_LOADENS4_14ComposedLayoutINS4_7SwizzleILi3ELi4ELi3EEENS4_18smem_ptr_flag_bitsILi8EEENSU_INS5_IJNSA_ILi8EEENSA_ILi128EEEEEENS5_IJS19_SC_EEEEEEEvNS4_8identityENS4_23SM90_TMA_LOAD_MULTICASTES1D_vS1E_EENS_8epilogue10collective6detail29Sm90TmaWarpSpecializedAdapterINS1I_15DefaultEpilogueISK_SL_SL_NS1H_6thread17LinearCombinationISK_Li1EffLNS1M_9ScaleType4KindE0ELNS_15FloatRoundStyleE2ESK_EENS1_15EpilogueDefaultEEEEEvvEEEEvNT_6ParamsE,"a",@progbits
	.sectionflags	@""
	.align	4
.nv.constant0._ZN7cutlass13device_kernelINS_4gemm6kernel13GemmUniversalIN4cute5tupleIJiiiiEEENS1_10collective13CollectiveMmaINS1_37MainloopSm90TmaGmmaWarpSpecializedFP8ILi11ENS5_IJNS4_1CILi2EEENSA_ILi1EEESC_EEENS1_32KernelTmaWarpSpecializedPingpongEEENS5_IJNSA_ILi64EEENSA_ILi16EEENSA_ILi256EEEEEENS_12float_e4m3_tENS5_IJlSC_lEEESK_SL_NS4_8TiledMMAINS4_8MMA_AtomIJNS4_4SM904GMMA30MMA_64x16x32_F32E4M3E4M3_SS_TNILNSP_7ScaleInE1ELSR_1EEEEEENS4_6LayoutINS5_IJSC_SC_SC_EEENS5_IJNSA_ILi0EEESW_SW_EEEEENS5_IJNS4_10UnderscoreESZ_SZ_EEEEENS4_13SM90_TMA_LOADENS4_14ComposedLayoutINS4_7SwizzleILi3ELi4ELi3EEENS4_18smem_ptr_flag_bitsILi8EEENSU_INS5_IJNSA_ILi8EEENSA_ILi128EEEEEENS5_IJS19_SC_EEEEEEEvNS4_8identityENS4_23SM90_TMA_LOAD_MULTICASTES1D_vS1E_EENS_8epilogue10collective6detail29Sm90TmaWarpSpecializedAdapterINS1I_15DefaultEpilogueISK_SL_SL_NS1H_6thread17LinearCombinationISK_Li1EffLNS1M_9ScaleType4KindE0ELNS_15FloatRoundStyleE2ESK_EENS1_15EpilogueDefaultEEEEEvvEEEEvNT_6ParamsE:
	.zero		1664


//--------------------- SYMBOLS --------------------------

	.type		.nv.reservedSmem.offset0,@object
	.size		.nv.reservedSmem.offset0,0x4
